//
// Generated by NVIDIA NVVM Compiler
//
// Compiler Build ID: CL-36424714
// Cuda compilation tools, release 13.0, V13.0.88
// Based on NVVM 20.0.0
//

.version 9.0
.target sm_100
.address_size 64

	// .globl	_Z24update_domain_boundariesPdmm

.visible .entry _Z24update_domain_boundariesPdmm(
	.param .u64 .ptr .align 1 _Z24update_domain_boundariesPdmm_param_0,
	.param .u64 _Z24update_domain_boundariesPdmm_param_1,
	.param .u64 _Z24update_domain_boundariesPdmm_param_2
)
{
	.reg .pred 	%p<6>;
	.reg .b32 	%r<9>;
	.reg .b64 	%rd<25>;
	.reg .b64 	%fd<5>;

	ld.param.u64 	%rd4, [_Z24update_domain_boundariesPdmm_param_0];
	ld.param.u64 	%rd5, [_Z24update_domain_boundariesPdmm_param_1];
	ld.param.u64 	%rd6, [_Z24update_domain_boundariesPdmm_param_2];
	mov.u32 	%r3, %ctaid.x;
	mov.u32 	%r4, %ntid.x;
	mov.u32 	%r5, %tid.x;
	mad.lo.s32 	%r1, %r3, %r4, %r5;
	mov.u32 	%r6, %ctaid.y;
	mov.u32 	%r7, %ntid.y;
	mov.u32 	%r8, %tid.y;
	mad.lo.s32 	%r2, %r6, %r7, %r8;
	setp.eq.s32 	%p1, %r2, 0;
	setp.lt.s32 	%p2, %r1, 1;
	or.pred  	%p3, %p1, %p2;
	@%p3 bra 	$L__BB0_4;
	cvt.u64.u32 	%rd1, %r2;
	add.s64 	%rd7, %rd5, -1;
	setp.le.u64 	%p4, %rd7, %rd1;
	@%p4 bra 	$L__BB0_4;
	cvt.u64.u32 	%rd2, %r1;
	add.s64 	%rd3, %rd6, -1;
	setp.le.u64 	%p5, %rd3, %rd2;
	@%p5 bra 	$L__BB0_4;
	cvta.to.global.u64 	%rd8, %rd4;
	mul.lo.s64 	%rd9, %rd6, %rd1;
	shl.b64 	%rd10, %rd9, 3;
	add.s64 	%rd11, %rd8, %rd10;
	ld.global.f64 	%fd1, [%rd11+16];
	st.global.f64 	[%rd11], %fd1;
	shl.b64 	%rd12, %rd6, 3;
	add.s64 	%rd13, %rd11, %rd12;
	ld.global.f64 	%fd2, [%rd13+-8];
	st.global.f64 	[%rd13+8], %fd2;
	shl.b64 	%rd14, %rd6, 1;
	add.s64 	%rd15, %rd14, %rd2;
	shl.b64 	%rd16, %rd15, 3;
	add.s64 	%rd17, %rd8, %rd16;
	ld.global.f64 	%fd3, [%rd17];
	shl.b64 	%rd18, %rd2, 3;
	add.s64 	%rd19, %rd8, %rd18;
	st.global.f64 	[%rd19], %fd3;
	mul.lo.s64 	%rd20, %rd3, %rd5;
	shl.b64 	%rd21, %rd20, 3;
	add.s64 	%rd22, %rd19, %rd21;
	ld.global.f64 	%fd4, [%rd22];
	shl.b64 	%rd23, %rd5, 4;
	add.s64 	%rd24, %rd22, %rd23;
	st.global.f64 	[%rd24], %fd4;
$L__BB0_4:
	ret;

}
	// .globl	_Z20solve_pde_excitationPdS_dmm
.visible .entry _Z20solve_pde_excitationPdS_dmm(
	.param .u64 .ptr .align 1 _Z20solve_pde_excitationPdS_dmm_param_0,
	.param .u64 .ptr .align 1 _Z20solve_pde_excitationPdS_dmm_param_1,
	.param .f64 _Z20solve_pde_excitationPdS_dmm_param_2,
	.param .u64 _Z20solve_pde_excitationPdS_dmm_param_3,
	.param .u64 _Z20solve_pde_excitationPdS_dmm_param_4
)
{
	.reg .pred 	%p<6>;
	.reg .b32 	%r<11>;
	.reg .b64 	%rd<20>;
	.reg .b64 	%fd<12>;

	ld.param.u64 	%rd1, [_Z20solve_pde_excitationPdS_dmm_param_0];
	ld.param.u64 	%rd2, [_Z20solve_pde_excitationPdS_dmm_param_1];
	ld.param.f64 	%fd1, [_Z20solve_pde_excitationPdS_dmm_param_2];
	ld.param.u64 	%rd3, [_Z20solve_pde_excitationPdS_dmm_param_3];
	ld.param.u64 	%rd4, [_Z20solve_pde_excitationPdS_dmm_param_4];
	mov.u32 	%r3, %ctaid.x;
	mov.u32 	%r4, %ntid.x;
	mov.u32 	%r5, %tid.x;
	mad.lo.s32 	%r1, %r3, %r4, %r5;
	mov.u32 	%r6, %ctaid.y;
	mov.u32 	%r7, %ntid.y;
	mov.u32 	%r8, %tid.y;
	mad.lo.s32 	%r2, %r6, %r7, %r8;
	setp.eq.s32 	%p1, %r2, 0;
	setp.lt.s32 	%p2, %r1, 1;
	or.pred  	%p3, %p1, %p2;
	@%p3 bra 	$L__BB1_4;
	cvt.u64.u32 	%rd5, %r2;
	add.s64 	%rd6, %rd3, -1;
	setp.le.u64 	%p4, %rd6, %rd5;
	@%p4 bra 	$L__BB1_4;
	cvt.u64.u32 	%rd7, %r1;
	add.s64 	%rd8, %rd4, -1;
	setp.le.u64 	%p5, %rd8, %rd7;
	@%p5 bra 	$L__BB1_4;
	cvta.to.global.u64 	%rd9, %rd2;
	cvt.u32.u64 	%r9, %rd4;
	mad.lo.s32 	%r10, %r2, %r9, %r1;
	cvt.s64.s32 	%rd10, %r10;
	mul.wide.s32 	%rd11, %r10, 8;
	add.s64 	%rd12, %rd9, %rd11;
	ld.global.f64 	%fd2, [%rd12];
	ld.global.f64 	%fd3, [%rd12+8];
	add.f64 	%fd4, %fd3, %fd3;
	fma.rn.f64 	%fd5, %fd2, 0dC010000000000000, %fd4;
	shl.b64 	%rd13, %rd4, 3;
	add.s64 	%rd14, %rd12, %rd13;
	ld.global.f64 	%fd6, [%rd14];
	add.f64 	%fd7, %fd6, %fd5;
	sub.s64 	%rd15, %rd10, %rd4;
	shl.b64 	%rd16, %rd15, 3;
	add.s64 	%rd17, %rd9, %rd16;
	ld.global.f64 	%fd8, [%rd17];
	add.f64 	%fd9, %fd8, %fd7;
	fma.rn.f64 	%fd10, %fd1, %fd9, %fd2;
	add.f64 	%fd11, %fd10, 0d4024000000000000;
	cvta.to.global.u64 	%rd18, %rd1;
	add.s64 	%rd19, %rd18, %rd11;
	st.global.f64 	[%rd19], %fd11;
$L__BB1_4:
	ret;

}
	// .globl	_Z20solve_ode_excitationPdS_S_dddmm
.visible .entry _Z20solve_ode_excitationPdS_S_dddmm(
	.param .u64 .ptr .align 1 _Z20solve_ode_excitationPdS_S_dddmm_param_0,
	.param .u64 .ptr .align 1 _Z20solve_ode_excitationPdS_S_dddmm_param_1,
	.param .u64 .ptr .align 1 _Z20solve_ode_excitationPdS_S_dddmm_param_2,
	.param .f64 _Z20solve_ode_excitationPdS_S_dddmm_param_3,
	.param .f64 _Z20solve_ode_excitationPdS_S_dddmm_param_4,
	.param .f64 _Z20solve_ode_excitationPdS_S_dddmm_param_5,
	.param .u64 _Z20solve_ode_excitationPdS_S_dddmm_param_6,
	.param .u64 _Z20solve_ode_excitationPdS_S_dddmm_param_7
)
{
	.reg .pred 	%p<6>;
	.reg .b32 	%r<11>;
	.reg .b64 	%rd<14>;
	.reg .b64 	%fd<15>;

	ld.param.u64 	%rd1, [_Z20solve_ode_excitationPdS_S_dddmm_param_0];
	ld.param.u64 	%rd2, [_Z20solve_ode_excitationPdS_S_dddmm_param_2];
	ld.param.f64 	%fd1, [_Z20solve_ode_excitationPdS_S_dddmm_param_3];
	ld.param.f64 	%fd2, [_Z20solve_ode_excitationPdS_S_dddmm_param_4];
	ld.param.f64 	%fd3, [_Z20solve_ode_excitationPdS_S_dddmm_param_5];
	ld.param.u64 	%rd3, [_Z20solve_ode_excitationPdS_S_dddmm_param_6];
	ld.param.u64 	%rd4, [_Z20solve_ode_excitationPdS_S_dddmm_param_7];
	mov.u32 	%r3, %ctaid.x;
	mov.u32 	%r4, %ntid.x;
	mov.u32 	%r5, %tid.x;
	mad.lo.s32 	%r1, %r3, %r4, %r5;
	mov.u32 	%r6, %ctaid.y;
	mov.u32 	%r7, %ntid.y;
	mov.u32 	%r8, %tid.y;
	mad.lo.s32 	%r2, %r6, %r7, %r8;
	setp.eq.s32 	%p1, %r2, 0;
	setp.lt.s32 	%p2, %r1, 1;
	or.pred  	%p3, %p1, %p2;
	@%p3 bra 	$L__BB2_4;
	cvt.u64.u32 	%rd5, %r2;
	add.s64 	%rd6, %rd3, -1;
	setp.le.u64 	%p4, %rd6, %rd5;
	@%p4 bra 	$L__BB2_4;
	cvt.u64.u32 	%rd7, %r1;
	add.s64 	%rd8, %rd4, -1;
	setp.le.u64 	%p5, %rd8, %rd7;
	@%p5 bra 	$L__BB2_4;
	cvt.u32.u64 	%r9, %rd4;
	mad.lo.s32 	%r10, %r2, %r9, %r1;
	cvta.to.global.u64 	%rd9, %rd1;
	mul.wide.s32 	%rd10, %r10, 8;
	add.s64 	%rd11, %rd9, %rd10;
	ld.global.f64 	%fd4, [%rd11];
	mul.f64 	%fd5, %fd1, %fd4;
	sub.f64 	%fd6, %fd4, %fd3;
	mul.f64 	%fd7, %fd5, %fd6;
	add.f64 	%fd8, %fd4, 0dBFF0000000000000;
	mul.f64 	%fd9, %fd8, %fd7;
	cvta.to.global.u64 	%rd12, %rd2;
	add.s64 	%rd13, %rd12, %rd10;
	ld.global.f64 	%fd10, [%rd13];
	fma.rn.f64 	%fd11, %fd4, %fd10, %fd9;
	mul.f64 	%fd12, %fd2, %fd11;
	sub.f64 	%fd13, %fd4, %fd12;
	add.f64 	%fd14, %fd13, 0d4024000000000000;
	st.global.f64 	[%rd11], %fd14;
$L__BB2_4:
	ret;

}
	// .globl	_Z18solve_ode_recoveryPdS_ddddddmm
.visible .entry _Z18solve_ode_recoveryPdS_ddddddmm(
	.param .u64 .ptr .align 1 _Z18solve_ode_recoveryPdS_ddddddmm_param_0,
	.param .u64 .ptr .align 1 _Z18solve_ode_recoveryPdS_ddddddmm_param_1,
	.param .f64 _Z18solve_ode_recoveryPdS_ddddddmm_param_2,
	.param .f64 _Z18solve_ode_recoveryPdS_ddddddmm_param_3,
	.param .f64 _Z18solve_ode_recoveryPdS_ddddddmm_param_4,
	.param .f64 _Z18solve_ode_recoveryPdS_ddddddmm_param_5,
	.param .f64 _Z18solve_ode_recoveryPdS_ddddddmm_param_6,
	.param .f64 _Z18solve_ode_recoveryPdS_ddddddmm_param_7,
	.param .u64 _Z18solve_ode_recoveryPdS_ddddddmm_param_8,
	.param .u64 _Z18solve_ode_recoveryPdS_ddddddmm_param_9
)
{
	.reg .pred 	%p<6>;
	.reg .b32 	%r<11>;
	.reg .b64 	%rd<14>;
	.reg .b64 	%fd<21>;

	ld.param.u64 	%rd1, [_Z18solve_ode_recoveryPdS_ddddddmm_param_0];
	ld.param.u64 	%rd2, [_Z18solve_ode_recoveryPdS_ddddddmm_param_1];
	ld.param.f64 	%fd1, [_Z18solve_ode_recoveryPdS_ddddddmm_param_2];
	ld.param.f64 	%fd2, [_Z18solve_ode_recoveryPdS_ddddddmm_param_3];
	ld.param.f64 	%fd3, [_Z18solve_ode_recoveryPdS_ddddddmm_param_4];
	ld.param.f64 	%fd4, [_Z18solve_ode_recoveryPdS_ddddddmm_param_5];
	ld.param.f64 	%fd5, [_Z18solve_ode_recoveryPdS_ddddddmm_param_6];
	ld.param.f64 	%fd6, [_Z18solve_ode_recoveryPdS_ddddddmm_param_7];
	ld.param.u64 	%rd3, [_Z18solve_ode_recoveryPdS_ddddddmm_param_8];
	ld.param.u64 	%rd4, [_Z18solve_ode_recoveryPdS_ddddddmm_param_9];
	mov.u32 	%r3, %ctaid.x;
	mov.u32 	%r4, %ntid.x;
	mov.u32 	%r5, %tid.x;
	mad.lo.s32 	%r1, %r3, %r4, %r5;
	mov.u32 	%r6, %ctaid.y;
	mov.u32 	%r7, %ntid.y;
	mov.u32 	%r8, %tid.y;
	mad.lo.s32 	%r2, %r6, %r7, %r8;
	setp.eq.s32 	%p1, %r2, 0;
	setp.lt.s32 	%p2, %r1, 1;
	or.pred  	%p3, %p1, %p2;
	@%p3 bra 	$L__BB3_4;
	cvt.u64.u32 	%rd5, %r2;
	add.s64 	%rd6, %rd3, -1;
	setp.le.u64 	%p4, %rd6, %rd5;
	@%p4 bra 	$L__BB3_4;
	cvt.u64.u32 	%rd7, %r1;
	add.s64 	%rd8, %rd4, -1;
	setp.le.u64 	%p5, %rd8, %rd7;
	@%p5 bra 	$L__BB3_4;
	cvt.u32.u64 	%r9, %rd4;
	mad.lo.s32 	%r10, %r2, %r9, %r1;
	cvta.to.global.u64 	%rd9, %rd2;
	mul.wide.s32 	%rd10, %r10, 8;
	add.s64 	%rd11, %rd9, %rd10;
	ld.global.f64 	%fd7, [%rd11];
	mul.f64 	%fd8, %fd4, %fd7;
	cvta.to.global.u64 	%rd12, %rd1;
	add.s64 	%rd13, %rd12, %rd10;
	ld.global.f64 	%fd9, [%rd13];
	add.f64 	%fd10, %fd5, %fd9;
	div.rn.f64 	%fd11, %fd8, %fd10;
	add.f64 	%fd12, %fd3, %fd11;
	mul.f64 	%fd13, %fd2, %fd12;
	neg.f64 	%fd14, %fd7;
	mul.f64 	%fd15, %fd1, %fd9;
	sub.f64 	%fd16, %fd9, %fd6;
	add.f64 	%fd17, %fd16, 0dBFF0000000000000;
	mul.f64 	%fd18, %fd15, %fd17;
	sub.f64 	%fd19, %fd14, %fd18;
	fma.rn.f64 	%fd20, %fd13, %fd19, %fd7;
	st.global.f64 	[%rd11], %fd20;
$L__BB3_4:
	ret;

}
	// .globl	_Z18simulate_kernel_v2PdS_S_ddddddddmm
.visible .entry _Z18simulate_kernel_v2PdS_S_ddddddddmm(
	.param .u64 .ptr .align 1 _Z18simulate_kernel_v2PdS_S_ddddddddmm_param_0,
	.param .u64 .ptr .align 1 _Z18simulate_kernel_v2PdS_S_ddddddddmm_param_1,
	.param .u64 .ptr .align 1 _Z18simulate_kernel_v2PdS_S_ddddddddmm_param_2,
	.param .f64 _Z18simulate_kernel_v2PdS_S_ddddddddmm_param_3,
	.param .f64 _Z18simulate_kernel_v2PdS_S_ddddddddmm_param_4,
	.param .f64 _Z18simulate_kernel_v2PdS_S_ddddddddmm_param_5,
	.param .f64 _Z18simulate_kernel_v2PdS_S_ddddddddmm_param_6,
	.param .f64 _Z18simulate_kernel_v2PdS_S_ddddddddmm_param_7,
	.param .f64 _Z18simulate_kernel_v2PdS_S_ddddddddmm_param_8,
	.param .f64 _Z18simulate_kernel_v2PdS_S_ddddddddmm_param_9,
	.param .f64 _Z18simulate_kernel_v2PdS_S_ddddddddmm_param_10,
	.param .u64 _Z18simulate_kernel_v2PdS_S_ddddddddmm_param_11,
	.param .u64 _Z18simulate_kernel_v2PdS_S_ddddddddmm_param_12
)
{
	.reg .pred 	%p<6>;
	.reg .b32 	%r<11>;
	.reg .b64 	%rd<29>;
	.reg .b64 	%fd<42>;

	ld.param.u64 	%rd4, [_Z18simulate_kernel_v2PdS_S_ddddddddmm_param_1];
	ld.param.f64 	%fd1, [_Z18simulate_kernel_v2PdS_S_ddddddddmm_param_3];
	ld.param.f64 	%fd2, [_Z18simulate_kernel_v2PdS_S_ddddddddmm_param_4];
	ld.param.f64 	%fd3, [_Z18simulate_kernel_v2PdS_S_ddddddddmm_param_5];
	ld.param.f64 	%fd4, [_Z18simulate_kernel_v2PdS_S_ddddddddmm_param_6];
	ld.param.f64 	%fd5, [_Z18simulate_kernel_v2PdS_S_ddddddddmm_param_7];
	ld.param.f64 	%fd6, [_Z18simulate_kernel_v2PdS_S_ddddddddmm_param_8];
	ld.param.f64 	%fd7, [_Z18simulate_kernel_v2PdS_S_ddddddddmm_param_9];
	ld.param.f64 	%fd8, [_Z18simulate_kernel_v2PdS_S_ddddddddmm_param_10];
	ld.param.u64 	%rd6, [_Z18simulate_kernel_v2PdS_S_ddddddddmm_param_11];
	ld.param.u64 	%rd7, [_Z18simulate_kernel_v2PdS_S_ddddddddmm_param_12];
	mov.u32 	%r3, %ctaid.x;
	mov.u32 	%r4, %ntid.x;
	mov.u32 	%r5, %tid.x;
	mad.lo.s32 	%r1, %r3, %r4, %r5;
	mov.u32 	%r6, %ctaid.y;
	mov.u32 	%r7, %ntid.y;
	mov.u32 	%r8, %tid.y;
	mad.lo.s32 	%r2, %r6, %r7, %r8;
	setp.eq.s32 	%p1, %r2, 0;
	setp.lt.s32 	%p2, %r1, 1;
	or.pred  	%p3, %p1, %p2;
	@%p3 bra 	$L__BB4_4;
	cvt.u64.u32 	%rd1, %r2;
	add.s64 	%rd8, %rd6, -1;
	setp.le.u64 	%p4, %rd8, %rd1;
	@%p4 bra 	$L__BB4_4;
	cvt.u64.u32 	%rd2, %r1;
	add.s64 	%rd9, %rd7, -1;
	setp.le.u64 	%p5, %rd9, %rd2;
	@%p5 bra 	$L__BB4_4;
	ld.param.u64 	%rd28, [_Z18simulate_kernel_v2PdS_S_ddddddddmm_param_2];
	ld.param.u64 	%rd27, [_Z18simulate_kernel_v2PdS_S_ddddddddmm_param_0];
	cvta.to.global.u64 	%rd10, %rd27;
	cvta.to.global.u64 	%rd11, %rd4;
	cvt.u32.u64 	%r9, %rd7;
	mad.lo.s32 	%r10, %r1, %r9, %r2;
	cvt.s64.s32 	%rd12, %r10;
	mul.wide.s32 	%rd13, %r10, 8;
	add.s64 	%rd14, %rd11, %rd13;
	ld.global.f64 	%fd9, [%rd14];
	mul.lo.s64 	%rd15, %rd7, %rd2;
	shl.b64 	%rd16, %rd15, 3;
	add.s64 	%rd17, %rd14, %rd16;
	ld.global.f64 	%fd10, [%rd17];
	sub.s64 	%rd18, %rd12, %rd15;
	shl.b64 	%rd19, %rd18, 3;
	add.s64 	%rd20, %rd11, %rd19;
	ld.global.f64 	%fd11, [%rd20];
	add.f64 	%fd12, %fd10, %fd11;
	fma.rn.f64 	%fd13, %fd9, 0dC010000000000000, %fd12;
	ld.global.f64 	%fd14, [%rd14+8];
	add.f64 	%fd15, %fd14, %fd13;
	ld.global.f64 	%fd16, [%rd14+-8];
	add.f64 	%fd17, %fd16, %fd15;
	fma.rn.f64 	%fd18, %fd1, %fd17, %fd9;
	add.s64 	%rd21, %rd10, %rd13;
	st.global.f64 	[%rd21], %fd18;
	mul.f64 	%fd19, %fd2, %fd18;
	sub.f64 	%fd20, %fd18, %fd4;
	mul.f64 	%fd21, %fd19, %fd20;
	add.f64 	%fd22, %fd18, 0dBFF0000000000000;
	mul.f64 	%fd23, %fd22, %fd21;
	cvta.to.global.u64 	%rd22, %rd28;
	add.s64 	%rd23, %rd22, %rd13;
	ld.global.f64 	%fd24, [%rd23];
	fma.rn.f64 	%fd25, %fd24, %fd18, %fd23;
	mul.f64 	%fd26, %fd3, %fd25;
	sub.f64 	%fd27, %fd18, %fd26;
	st.global.f64 	[%rd21], %fd27;
	ld.global.f64 	%fd28, [%rd23];
	mul.f64 	%fd29, %fd6, %fd28;
	add.s64 	%rd24, %rd15, %rd1;
	shl.b64 	%rd25, %rd24, 3;
	add.s64 	%rd26, %rd10, %rd25;
	ld.global.f64 	%fd30, [%rd26];
	add.f64 	%fd31, %fd7, %fd30;
	div.rn.f64 	%fd32, %fd29, %fd31;
	add.f64 	%fd33, %fd5, %fd32;
	mul.f64 	%fd34, %fd3, %fd33;
	neg.f64 	%fd35, %fd28;
	mul.f64 	%fd36, %fd2, %fd27;
	sub.f64 	%fd37, %fd27, %fd8;
	add.f64 	%fd38, %fd37, 0dBFF0000000000000;
	mul.f64 	%fd39, %fd36, %fd38;
	sub.f64 	%fd40, %fd35, %fd39;
	fma.rn.f64 	%fd41, %fd34, %fd40, %fd28;
	st.global.f64 	[%rd23], %fd41;
$L__BB4_4:
	ret;

}
	// .globl	_Z18simulate_kernel_v3PdS_S_ddddddddmm
.visible .entry _Z18simulate_kernel_v3PdS_S_ddddddddmm(
	.param .u64 .ptr .align 1 _Z18simulate_kernel_v3PdS_S_ddddddddmm_param_0,
	.param .u64 .ptr .align 1 _Z18simulate_kernel_v3PdS_S_ddddddddmm_param_1,
	.param .u64 .ptr .align 1 _Z18simulate_kernel_v3PdS_S_ddddddddmm_param_2,
	.param .f64 _Z18simulate_kernel_v3PdS_S_ddddddddmm_param_3,
	.param .f64 _Z18simulate_kernel_v3PdS_S_ddddddddmm_param_4,
	.param .f64 _Z18simulate_kernel_v3PdS_S_ddddddddmm_param_5,
	.param .f64 _Z18simulate_kernel_v3PdS_S_ddddddddmm_param_6,
	.param .f64 _Z18simulate_kernel_v3PdS_S_ddddddddmm_param_7,
	.param .f64 _Z18simulate_kernel_v3PdS_S_ddddddddmm_param_8,
	.param .f64 _Z18simulate_kernel_v3PdS_S_ddddddddmm_param_9,
	.param .f64 _Z18simulate_kernel_v3PdS_S_ddddddddmm_param_10,
	.param .u64 _Z18simulate_kernel_v3PdS_S_ddddddddmm_param_11,
	.param .u64 _Z18simulate_kernel_v3PdS_S_ddddddddmm_param_12
)
{
	.reg .pred 	%p<6>;
	.reg .b32 	%r<16>;
	.reg .b64 	%rd<15>;
	.reg .b64 	%fd<32>;

	ld.param.u64 	%rd2, [_Z18simulate_kernel_v3PdS_S_ddddddddmm_param_2];
	ld.param.f64 	%fd2, [_Z18simulate_kernel_v3PdS_S_ddddddddmm_param_5];
	ld.param.f64 	%fd3, [_Z18simulate_kernel_v3PdS_S_ddddddddmm_param_6];
	ld.param.f64 	%fd4, [_Z18simulate_kernel_v3PdS_S_ddddddddmm_param_7];
	ld.param.f64 	%fd5, [_Z18simulate_kernel_v3PdS_S_ddddddddmm_param_8];
	ld.param.f64 	%fd6, [_Z18simulate_kernel_v3PdS_S_ddddddddmm_param_9];
	ld.param.f64 	%fd7, [_Z18simulate_kernel_v3PdS_S_ddddddddmm_param_10];
	ld.param.u64 	%rd3, [_Z18simulate_kernel_v3PdS_S_ddddddddmm_param_11];
	ld.param.u64 	%rd4, [_Z18simulate_kernel_v3PdS_S_ddddddddmm_param_12];
	mov.u32 	%r3, %ctaid.x;
	mov.u32 	%r4, %ntid.x;
	mov.u32 	%r5, %tid.x;
	mad.lo.s32 	%r1, %r3, %r4, %r5;
	mov.u32 	%r6, %ctaid.y;
	mov.u32 	%r7, %ntid.y;
	mov.u32 	%r8, %tid.y;
	mad.lo.s32 	%r2, %r6, %r7, %r8;
	setp.eq.s32 	%p1, %r2, 0;
	setp.lt.s32 	%p2, %r1, 1;
	or.pred  	%p3, %p1, %p2;
	@%p3 bra 	$L__BB5_4;
	cvt.u64.u32 	%rd5, %r2;
	add.s64 	%rd6, %rd3, -1;
	setp.le.u64 	%p4, %rd6, %rd5;
	@%p4 bra 	$L__BB5_4;
	cvt.u64.u32 	%rd7, %r1;
	add.s64 	%rd8, %rd4, -1;
	setp.le.u64 	%p5, %rd8, %rd7;
	@%p5 bra 	$L__BB5_4;
	ld.param.f64 	%fd31, [_Z18simulate_kernel_v3PdS_S_ddddddddmm_param_4];
	ld.param.u64 	%rd14, [_Z18simulate_kernel_v3PdS_S_ddddddddmm_param_0];
	cvt.u32.u64 	%r9, %rd4;
	mad.lo.s32 	%r10, %r1, %r9, %r2;
	cvta.to.global.u64 	%rd9, %rd14;
	mul.wide.s32 	%rd10, %r10, 8;
	add.s64 	%rd11, %rd9, %rd10;
	ld.global.f64 	%fd8, [%rd11];
	cvt.rzi.s32.f64 	%r11, %fd8;
	cvta.to.global.u64 	%rd12, %rd2;
	add.s64 	%rd13, %rd12, %rd10;
	ld.global.f64 	%fd9, [%rd13];
	cvt.rzi.s32.f64 	%r12, %fd9;
	cvt.rn.f64.s32 	%fd10, %r11;
	mul.f64 	%fd11, %fd31, %fd10;
	sub.f64 	%fd12, %fd10, %fd3;
	mul.f64 	%fd13, %fd11, %fd12;
	add.s32 	%r13, %r11, -1;
	cvt.rn.f64.s32 	%fd14, %r13;
	mul.lo.s32 	%r14, %r12, %r11;
	cvt.rn.f64.s32 	%fd15, %r14;
	fma.rn.f64 	%fd16, %fd13, %fd14, %fd15;
	mul.f64 	%fd17, %fd2, %fd16;
	sub.f64 	%fd18, %fd10, %fd17;
	st.global.f64 	[%rd11], %fd18;
	cvt.rn.f64.s32 	%fd19, %r12;
	mul.f64 	%fd20, %fd5, %fd19;
	add.f64 	%fd21, %fd6, %fd10;
	div.rn.f64 	%fd22, %fd20, %fd21;
	add.f64 	%fd23, %fd4, %fd22;
	mul.f64 	%fd24, %fd2, %fd23;
	neg.s32 	%r15, %r12;
	cvt.rn.f64.s32 	%fd25, %r15;
	sub.f64 	%fd26, %fd10, %fd7;
	add.f64 	%fd27, %fd26, 0dBFF0000000000000;
	mul.f64 	%fd28, %fd11, %fd27;
	sub.f64 	%fd29, %fd25, %fd28;
	fma.rn.f64 	%fd30, %fd29, %fd24, %fd19;
	st.global.f64 	[%rd13], %fd30;
$L__BB5_4:
	ret;

}


// ===== COMPILED SASS (sm_100) =====

	.target	sm_100

	.elftype	@"ET_EXEC"


//--------------------- .note.nv.tkinfo           --------------------------
	.section	.note.nv.tkinfo,"",@"SHT_NOTE"
	.sectionflags	@"SHF_NOTE_NV_TKINFO"
	.tkinfo
        /*0018*/ 	.word	0x00000002
        /*0030*/ 	.string	""
        /*0030*/ 	.string	"ptxas"
        /*0030*/ 	.string	"Cuda compilation tools, release 13.0, V13.0.88"
        /*0030*/ 	.string	"Build cuda_13.0.r13.0/compiler.36424714_0"
        /*0030*/ 	.string	"-arch sm_100 -m 64 "



//--------------------- .note.nv.cuinfo           --------------------------
	.section	.note.nv.cuinfo,"",@"SHT_NOTE"
	.sectionflags	@"SHF_NOTE_NV_CUINFO"
        /*0018*/ 	.short	0x0002
        /*001a*/ 	.short	0x0064
        /*001c*/ 	.short	0x0082
	.zero		2


//--------------------- .nv.info                  --------------------------
	.section	.nv.info,"",@"SHT_CUDA_INFO"
	.align	4


	//----- nvinfo : EIATTR_REGCOUNT
	.align		4
        /*0000*/ 	.byte	0x04, 0x2f
        /*0002*/ 	.short	(.L_1 - .L_0)
	.align		4
.L_0:
        /*0004*/ 	.word	index@(_Z24update_domain_boundariesPdmm)
        /*0008*/ 	.word	0x00000016


	//----- nvinfo : EIATTR_FRAME_SIZE
	.align		4
.L_1:
        /*000c*/ 	.byte	0x04, 0x11
        /*000e*/ 	.short	(.L_3 - .L_2)
	.align		4
.L_2:
        /*0010*/ 	.word	index@(_Z24update_domain_boundariesPdmm)
        /*0014*/ 	.word	0x00000000


	//----- nvinfo : EIATTR_REGCOUNT
	.align		4
.L_3:
        /*0018*/ 	.byte	0x04, 0x2f
        /*001a*/ 	.short	(.L_5 - .L_4)
	.align		4
.L_4:
        /*001c*/ 	.word	index@(_Z20solve_pde_excitationPdS_dmm)
        /*0020*/ 	.word	0x00000010


	//----- nvinfo : EIATTR_FRAME_SIZE
	.align		4
.L_5:
        /*0024*/ 	.byte	0x04, 0x11
        /*0026*/ 	.short	(.L_7 - .L_6)
	.align		4
.L_6:
        /*0028*/ 	.word	index@(_Z20solve_pde_excitationPdS_dmm)
        /*002c*/ 	.word	0x00000000


	//----- nvinfo : EIATTR_REGCOUNT
	.align		4
.L_7:
        /*0030*/ 	.byte	0x04, 0x2f
        /*0032*/ 	.short	(.L_9 - .L_8)
	.align		4
.L_8:
        /*0034*/ 	.word	index@(_Z20solve_ode_excitationPdS_S_dddmm)
        /*0038*/ 	.word	0x00000010


	//----- nvinfo : EIATTR_FRAME_SIZE
	.align		4
.L_9:
        /*003c*/ 	.byte	0x04, 0x11
        /*003e*/ 	.short	(.L_11 - .L_10)
	.align		4
.L_10:
        /*0040*/ 	.word	index@(_Z20solve_ode_excitationPdS_S_dddmm)
        /*0044*/ 	.word	0x00000000


	//----- nvinfo : EIATTR_REGCOUNT
	.align		4
.L_11:
        /*0048*/ 	.byte	0x04, 0x2f
        /*004a*/ 	.short	(.L_13 - .L_12)
	.align		4
.L_12:
        /*004c*/ 	.word	index@(_Z18solve_ode_recoveryPdS_ddddddmm)
        /*0050*/ 	.word	0x0000001d


	//----- nvinfo : EIATTR_FRAME_SIZE
	.align		4
.L_13:
        /*0054*/ 	.byte	0x04, 0x11
        /*0056*/ 	.short	(.L_15 - .L_14)
	.align		4
.L_14:
        /*0058*/ 	.word	index@($__internal_2_$__cuda_sm20_div_rn_f64_full)
        /*005c*/ 	.word	0x00000000


	//----- nvinfo : EIATTR_FRAME_SIZE
	.align		4
.L_15:
        /*0060*/ 	.byte	0x04, 0x11
        /*0062*/ 	.short	(.L_17 - .L_16)
	.align		4
.L_16:
        /*0064*/ 	.word	index@(_Z18solve_ode_recoveryPdS_ddddddmm)
        /*0068*/ 	.word	0x00000000


	//----- nvinfo : EIATTR_REGCOUNT
	.align		4
.L_17:
        /*006c*/ 	.byte	0x04, 0x2f
        /*006e*/ 	.short	(.L_19 - .L_18)
	.align		4
.L_18:
        /*0070*/ 	.word	index@(_Z18simulate_kernel_v2PdS_S_ddddddddmm)
        /*0074*/ 	.word	0x0000001e


	//----- nvinfo : EIATTR_FRAME_SIZE
	.align		4
.L_19:
        /*0078*/ 	.byte	0x04, 0x11
        /*007a*/ 	.short	(.L_21 - .L_20)
	.align		4
.L_20:
        /*007c*/ 	.word	index@($__internal_1_$__cuda_sm20_div_rn_f64_full)
        /*0080*/ 	.word	0x00000000


	//----- nvinfo : EIATTR_FRAME_SIZE
	.align		4
.L_21:
        /*0084*/ 	.byte	0x04, 0x11
        /*0086*/ 	.short	(.L_23 - .L_22)
	.align		4
.L_22:
        /*0088*/ 	.word	index@(_Z18simulate_kernel_v2PdS_S_ddddddddmm)
        /*008c*/ 	.word	0x00000000


	//----- nvinfo : EIATTR_REGCOUNT
	.align		4
.L_23:
        /*0090*/ 	.byte	0x04, 0x2f
        /*0092*/ 	.short	(.L_25 - .L_24)
	.align		4
.L_24:
        /*0094*/ 	.word	index@(_Z18simulate_kernel_v3PdS_S_ddddddddmm)
        /*0098*/ 	.word	0x00000020


	//----- nvinfo : EIATTR_FRAME_SIZE
	.align		4
.L_25:
        /*009c*/ 	.byte	0x04, 0x11
        /*009e*/ 	.short	(.L_27 - .L_26)
	.align		4
.L_26:
        /*00a0*/ 	.word	index@($__internal_0_$__cuda_sm20_div_rn_f64_full)
        /*00a4*/ 	.word	0x00000000


	//----- nvinfo : EIATTR_FRAME_SIZE
	.align		4
.L_27:
        /*00a8*/ 	.byte	0x04, 0x11
        /*00aa*/ 	.short	(.L_29 - .L_28)
	.align		4
.L_28:
        /*00ac*/ 	.word	index@(_Z18simulate_kernel_v3PdS_S_ddddddddmm)
        /*00b0*/ 	.word	0x00000000


	//----- nvinfo : EIATTR_MIN_STACK_SIZE
	.align		4
.L_29:
        /*00b4*/ 	.byte	0x04, 0x12
        /*00b6*/ 	.short	(.L_31 - .L_30)
	.align		4
.L_30:
        /*00b8*/ 	.word	index@(_Z18simulate_kernel_v3PdS_S_ddddddddmm)
        /*00bc*/ 	.word	0x00000000


	//----- nvinfo : EIATTR_MIN_STACK_SIZE
	.align		4
.L_31:
        /*00c0*/ 	.byte	0x04, 0x12
        /*00c2*/ 	.short	(.L_33 - .L_32)
	.align		4
.L_32:
        /*00c4*/ 	.word	index@(_Z18simulate_kernel_v2PdS_S_ddddddddmm)
        /*00c8*/ 	.word	0x00000000


	//----- nvinfo : EIATTR_MIN_STACK_SIZE
	.align		4
.L_33:
        /*00cc*/ 	.byte	0x04, 0x12
        /*00ce*/ 	.short	(.L_35 - .L_34)
	.align		4
.L_34:
        /*00d0*/ 	.word	index@(_Z18solve_ode_recoveryPdS_ddddddmm)
        /*00d4*/ 	.word	0x00000000


	//----- nvinfo : EIATTR_MIN_STACK_SIZE
	.align		4
.L_35:
        /*00d8*/ 	.byte	0x04, 0x12
        /*00da*/ 	.short	(.L_37 - .L_36)
	.align		4
.L_36:
        /*00dc*/ 	.word	index@(_Z20solve_ode_excitationPdS_S_dddmm)
        /*00e0*/ 	.word	0x00000000


	//----- nvinfo : EIATTR_MIN_STACK_SIZE
	.align		4
.L_37:
        /*00e4*/ 	.byte	0x04, 0x12
        /*00e6*/ 	.short	(.L_39 - .L_38)
	.align		4
.L_38:
        /*00e8*/ 	.word	index@(_Z20solve_pde_excitationPdS_dmm)
        /*00ec*/ 	.word	0x00000000


	//----- nvinfo : EIATTR_MIN_STACK_SIZE
	.align		4
.L_39:
        /*00f0*/ 	.byte	0x04, 0x12
        /*00f2*/ 	.short	(.L_41 - .L_40)
	.align		4
.L_40:
        /*00f4*/ 	.word	index@(_Z24update_domain_boundariesPdmm)
        /*00f8*/ 	.word	0x00000000
.L_41:


//--------------------- .nv.compat                --------------------------
	.section	.nv.compat,"",@"SHT_CUDA_COMPAT_INFO"
	.align	4
        /*0000*/ 	.byte	0x02, 0x09, 0x00, 0x00, 0x02, 0x02, 0x01, 0x00, 0x02, 0x05, 0x05, 0x00, 0x03, 0x07, 0x01, 0x01
        /*0010*/ 	.byte	0x02, 0x03, 0x00, 0x00, 0x02, 0x06, 0x01, 0x00, 0x04, 0x0b, 0x08, 0x00, 0x01, 0x00, 0x00, 0x00
        /*0020*/ 	.byte	0x00, 0x00, 0x00, 0x00


//--------------------- .nv.info._Z18simulate_kernel_v3PdS_S_ddddddddmm --------------------------
	.section	.nv.info._Z18simulate_kernel_v3PdS_S_ddddddddmm,"",@"SHT_CUDA_INFO"
	.sectionflags	@""
	.align	4


	//----- nvinfo : EIATTR_CUDA_API_VERSION
	.align		4
        /*0000*/ 	.byte	0x04, 0x37
        /*0002*/ 	.short	(.L_43 - .L_42)
.L_42:
        /*0004*/ 	.word	0x00000082


	//----- nvinfo : EIATTR_KPARAM_INFO
	.align		4
.L_43:
        /*0008*/ 	.byte	0x04, 0x17
        /*000a*/ 	.short	(.L_45 - .L_44)
.L_44:
        /*000c*/ 	.word	0x00000000
        /*0010*/ 	.short	0x000c
        /*0012*/ 	.short	0x0060
        /*0014*/ 	.byte	0x00, 0xf0, 0x21, 0x00


	//----- nvinfo : EIATTR_KPARAM_INFO
	.align		4
.L_45:
        /*0018*/ 	.byte	0x04, 0x17
        /*001a*/ 	.short	(.L_47 - .L_46)
.L_46:
        /*001c*/ 	.word	0x00000000
        /*0020*/ 	.short	0x000b
        /*0022*/ 	.short	0x0058
        /*0024*/ 	.byte	0x00, 0xf0, 0x21, 0x00


	//----- nvinfo : EIATTR_KPARAM_INFO
	.align		4
.L_47:
        /*0028*/ 	.byte	0x04, 0x17
        /*002a*/ 	.short	(.L_49 - .L_48)
.L_48:
        /*002c*/ 	.word	0x00000000
        /*0030*/ 	.short	0x000a
        /*0032*/ 	.short	0x0050
        /*0034*/ 	.byte	0x00, 0xf0, 0x21, 0x00


	//----- nvinfo : EIATTR_KPARAM_INFO
	.align		4
.L_49:
        /*0038*/ 	.byte	0x04, 0x17
        /*003a*/ 	.short	(.L_51 - .L_50)
.L_50:
        /*003c*/ 	.word	0x00000000
        /*0040*/ 	.short	0x0009
        /*0042*/ 	.short	0x0048
        /*0044*/ 	.byte	0x00, 0xf0, 0x21, 0x00


	//----- nvinfo : EIATTR_KPARAM_INFO
	.align		4
.L_51:
        /*0048*/ 	.byte	0x04, 0x17
        /*004a*/ 	.short	(.L_53 - .L_52)
.L_52:
        /*004c*/ 	.word	0x00000000
        /*0050*/ 	.short	0x0008
        /*0052*/ 	.short	0x0040
        /*0054*/ 	.byte	0x00, 0xf0, 0x21, 0x00


	//----- nvinfo : EIATTR_KPARAM_INFO
	.align		4
.L_53:
        /*0058*/ 	.byte	0x04, 0x17
        /*005a*/ 	.short	(.L_55 - .L_54)
.L_54:
        /*005c*/ 	.word	0x00000000
        /*0060*/ 	.short	0x0007
        /*0062*/ 	.short	0x0038
        /*0064*/ 	.byte	0x00, 0xf0, 0x21, 0x00


	//----- nvinfo : EIATTR_KPARAM_INFO
	.align		4
.L_55:
        /*0068*/ 	.byte	0x04, 0x17
        /*006a*/ 	.short	(.L_57 - .L_56)
.L_56:
        /*006c*/ 	.word	0x00000000
        /*0070*/ 	.short	0x0006
        /*0072*/ 	.short	0x0030
        /*0074*/ 	.byte	0x00, 0xf0, 0x21, 0x00


	//----- nvinfo : EIATTR_KPARAM_INFO
	.align		4
.L_57:
        /*0078*/ 	.byte	0x04, 0x17
        /*007a*/ 	.short	(.L_59 - .L_58)
.L_58:
        /*007c*/ 	.word	0x00000000
        /*0080*/ 	.short	0x0005
        /*0082*/ 	.short	0x0028
        /*0084*/ 	.byte	0x00, 0xf0, 0x21, 0x00


	//----- nvinfo : EIATTR_KPARAM_INFO
	.align		4
.L_59:
        /*0088*/ 	.byte	0x04, 0x17
        /*008a*/ 	.short	(.L_61 - .L_60)
.L_60:
        /*008c*/ 	.word	0x00000000
        /*0090*/ 	.short	0x0004
        /*0092*/ 	.short	0x0020
        /*0094*/ 	.byte	0x00, 0xf0, 0x21, 0x00


	//----- nvinfo : EIATTR_KPARAM_INFO
	.align		4
.L_61:
        /*0098*/ 	.byte	0x04, 0x17
        /*009a*/ 	.short	(.L_63 - .L_62)
.L_62:
        /*009c*/ 	.word	0x00000000
        /*00a0*/ 	.short	0x0003
        /*00a2*/ 	.short	0x0018
        /*00a4*/ 	.byte	0x00, 0xf0, 0x21, 0x00


	//----- nvinfo : EIATTR_KPARAM_INFO
	.align		4
.L_63:
        /*00a8*/ 	.byte	0x04, 0x17
        /*00aa*/ 	.short	(.L_65 - .L_64)
.L_64:
        /*00ac*/ 	.word	0x00000000
        /*00b0*/ 	.short	0x0002
        /*00b2*/ 	.short	0x0010
        /*00b4*/ 	.byte	0x00, 0xf5, 0x21, 0x00


	//----- nvinfo : EIATTR_KPARAM_INFO
	.align		4
.L_65:
        /*00b8*/ 	.byte	0x04, 0x17
        /*00ba*/ 	.short	(.L_67 - .L_66)
.L_66:
        /*00bc*/ 	.word	0x00000000
        /*00c0*/ 	.short	0x0001
        /*00c2*/ 	.short	0x0008
        /*00c4*/ 	.byte	0x00, 0xf5, 0x21, 0x00


	//----- nvinfo : EIATTR_KPARAM_INFO
	.align		4
.L_67:
        /*00c8*/ 	.byte	0x04, 0x17
        /*00ca*/ 	.short	(.L_69 - .L_68)
.L_68:
        /*00cc*/ 	.word	0x00000000
        /*00d0*/ 	.short	0x0000
        /*00d2*/ 	.short	0x0000
        /*00d4*/ 	.byte	0x00, 0xf5, 0x21, 0x00


	//----- nvinfo : EIATTR_SPARSE_MMA_MASK
	.align		4
.L_69:
        /*00d8*/ 	.byte	0x03, 0x50
        /*00da*/ 	.short	0x0000


	//----- nvinfo : EIATTR_MAXREG_COUNT
	.align		4
        /*00dc*/ 	.byte	0x03, 0x1b
        /*00de*/ 	.short	0x00ff


	//----- nvinfo : EIATTR_MERCURY_ISA_VERSION
	.align		4
        /*00e0*/ 	.byte	0x03, 0x5f
        /*00e2*/ 	.short	0x0101


	//----- nvinfo : EIATTR_VRC_CTA_INIT_COUNT
	.align		4
        /*00e4*/ 	.byte	0x02, 0x4a
	.zero		1
	.zero		1


	//----- nvinfo : EIATTR_EXIT_INSTR_OFFSETS
	.align		4
        /*00e8*/ 	.byte	0x04, 0x1c
        /*00ea*/ 	.short	(.L_71 - .L_70)


	//   ....[0]....
.L_70:
        /*00ec*/ 	.word	0x000000b0


	//   ....[1]....
        /*00f0*/ 	.word	0x00000120


	//   ....[2]....
        /*00f4*/ 	.word	0x00000190


	//   ....[3]....
        /*00f8*/ 	.word	0x00000550


	//----- nvinfo : EIATTR_CRS_STACK_SIZE
	.align		4
.L_71:
        /*00fc*/ 	.byte	0x04, 0x1e
        /*00fe*/ 	.short	(.L_73 - .L_72)
.L_72:
        /*0100*/ 	.word	0x00000000


	//----- nvinfo : EIATTR_CBANK_PARAM_SIZE
	.align		4
.L_73:
        /*0104*/ 	.byte	0x03, 0x19
        /*0106*/ 	.short	0x0068


	//----- nvinfo : EIATTR_PARAM_CBANK
	.align		4
        /*0108*/ 	.byte	0x04, 0x0a
        /*010a*/ 	.short	(.L_75 - .L_74)
	.align		4
.L_74:
        /*010c*/ 	.word	index@(.nv.constant0._Z18simulate_kernel_v3PdS_S_ddddddddmm)
        /*0110*/ 	.short	0x0380
        /*0112*/ 	.short	0x0068


	//----- nvinfo : EIATTR_SW_WAR
	.align		4
.L_75:
        /*0114*/ 	.byte	0x04, 0x36
        /*0116*/ 	.short	(.L_77 - .L_76)
.L_76:
        /*0118*/ 	.word	0x00000008
.L_77:


//--------------------- .nv.info._Z18simulate_kernel_v2PdS_S_ddddddddmm --------------------------
	.section	.nv.info._Z18simulate_kernel_v2PdS_S_ddddddddmm,"",@"SHT_CUDA_INFO"
	.sectionflags	@""
	.align	4


	//----- nvinfo : EIATTR_CUDA_API_VERSION
	.align		4
        /*0000*/ 	.byte	0x04, 0x37
        /*0002*/ 	.short	(.L_79 - .L_78)
.L_78:
        /*0004*/ 	.word	0x00000082


	//----- nvinfo : EIATTR_KPARAM_INFO
	.align		4
.L_79:
        /*0008*/ 	.byte	0x04, 0x17
        /*000a*/ 	.short	(.L_81 - .L_80)
.L_80:
        /*000c*/ 	.word	0x00000000
        /*0010*/ 	.short	0x000c
        /*0012*/ 	.short	0x0060
        /*0014*/ 	.byte	0x00, 0xf0, 0x21, 0x00


	//----- nvinfo : EIATTR_KPARAM_INFO
	.align		4
.L_81:
        /*0018*/ 	.byte	0x04, 0x17
        /*001a*/ 	.short	(.L_83 - .L_82)
.L_82:
        /*001c*/ 	.word	0x00000000
        /*0020*/ 	.short	0x000b
        /*0022*/ 	.short	0x0058
        /*0024*/ 	.byte	0x00, 0xf0, 0x21, 0x00


	//----- nvinfo : EIATTR_KPARAM_INFO
	.align		4
.L_83:
        /*0028*/ 	.byte	0x04, 0x17
        /*002a*/ 	.short	(.L_85 - .L_84)
.L_84:
        /*002c*/ 	.word	0x00000000
        /*0030*/ 	.short	0x000a
        /*0032*/ 	.short	0x0050
        /*0034*/ 	.byte	0x00, 0xf0, 0x21, 0x00


	//----- nvinfo : EIATTR_KPARAM_INFO
	.align		4
.L_85:
        /*0038*/ 	.byte	0x04, 0x17
        /*003a*/ 	.short	(.L_87 - .L_86)
.L_86:
        /*003c*/ 	.word	0x00000000
        /*0040*/ 	.short	0x0009
        /*0042*/ 	.short	0x0048
        /*0044*/ 	.byte	0x00, 0xf0, 0x21, 0x00


	//----- nvinfo : EIATTR_KPARAM_INFO
	.align		4
.L_87:
        /*0048*/ 	.byte	0x04, 0x17
        /*004a*/ 	.short	(.L_89 - .L_88)
.L_88:
        /*004c*/ 	.word	0x00000000
        /*0050*/ 	.short	0x0008
        /*0052*/ 	.short	0x0040
        /*0054*/ 	.byte	0x00, 0xf0, 0x21, 0x00


	//----- nvinfo : EIATTR_KPARAM_INFO
	.align		4
.L_89:
        /*0058*/ 	.byte	0x04, 0x17
        /*005a*/ 	.short	(.L_91 - .L_90)
.L_90:
        /*005c*/ 	.word	0x00000000
        /*0060*/ 	.short	0x0007
        /*0062*/ 	.short	0x0038
        /*0064*/ 	.byte	0x00, 0xf0, 0x21, 0x00


	//----- nvinfo : EIATTR_KPARAM_INFO
	.align		4
.L_91:
        /*0068*/ 	.byte	0x04, 0x17
        /*006a*/ 	.short	(.L_93 - .L_92)
.L_92:
        /*006c*/ 	.word	0x00000000
        /*0070*/ 	.short	0x0006
        /*0072*/ 	.short	0x0030
        /*0074*/ 	.byte	0x00, 0xf0, 0x21, 0x00


	//----- nvinfo : EIATTR_KPARAM_INFO
	.align		4
.L_93:
        /*0078*/ 	.byte	0x04, 0x17
        /*007a*/ 	.short	(.L_95 - .L_94)
.L_94:
        /*007c*/ 	.word	0x00000000
        /*0080*/ 	.short	0x0005
        /*0082*/ 	.short	0x0028
        /*0084*/ 	.byte	0x00, 0xf0, 0x21, 0x00


	//----- nvinfo : EIATTR_KPARAM_INFO
	.align		4
.L_95:
        /*0088*/ 	.byte	0x04, 0x17
        /*008a*/ 	.short	(.L_97 - .L_96)
.L_96:
        /*008c*/ 	.word	0x00000000
        /*0090*/ 	.short	0x0004
        /*0092*/ 	.short	0x0020
        /*0094*/ 	.byte	0x00, 0xf0, 0x21, 0x00


	//----- nvinfo : EIATTR_KPARAM_INFO
	.align		4
.L_97:
        /*0098*/ 	.byte	0x04, 0x17
        /*009a*/ 	.short	(.L_99 - .L_98)
.L_98:
        /*009c*/ 	.word	0x00000000
        /*00a0*/ 	.short	0x0003
        /*00a2*/ 	.short	0x0018
        /*00a4*/ 	.byte	0x00, 0xf0, 0x21, 0x00


	//----- nvinfo : EIATTR_KPARAM_INFO
	.align		4
.L_99:
        /*00a8*/ 	.byte	0x04, 0x17
        /*00aa*/ 	.short	(.L_101 - .L_100)
.L_100:
        /*00ac*/ 	.word	0x00000000
        /*00b0*/ 	.short	0x0002
        /*00b2*/ 	.short	0x0010
        /*00b4*/ 	.byte	0x00, 0xf5, 0x21, 0x00


	//----- nvinfo : EIATTR_KPARAM_INFO
	.align		4
.L_101:
        /*00b8*/ 	.byte	0x04, 0x17
        /*00ba*/ 	.short	(.L_103 - .L_102)
.L_102:
        /*00bc*/ 	.word	0x00000000
        /*00c0*/ 	.short	0x0001
        /*00c2*/ 	.short	0x0008
        /*00c4*/ 	.byte	0x00, 0xf5, 0x21, 0x00


	//----- nvinfo : EIATTR_KPARAM_INFO
	.align		4
.L_103:
        /*00c8*/ 	.byte	0x04, 0x17
        /*00ca*/ 	.short	(.L_105 - .L_104)
.L_104:
        /*00cc*/ 	.word	0x00000000
        /*00d0*/ 	.short	0x0000
        /*00d2*/ 	.short	0x0000
        /*00d4*/ 	.byte	0x00, 0xf5, 0x21, 0x00


	//----- nvinfo : EIATTR_SPARSE_MMA_MASK
	.align		4
.L_105:
        /*00d8*/ 	.byte	0x03, 0x50
        /*00da*/ 	.short	0x0000


	//----- nvinfo : EIATTR_MAXREG_COUNT
	.align		4
        /*00dc*/ 	.byte	0x03, 0x1b
        /*00de*/ 	.short	0x00ff


	//----- nvinfo : EIATTR_MERCURY_ISA_VERSION
	.align		4
        /*00e0*/ 	.byte	0x03, 0x5f
        /*00e2*/ 	.short	0x0101


	//----- nvinfo : EIATTR_VRC_CTA_INIT_COUNT
	.align		4
        /*00e4*/ 	.byte	0x02, 0x4a
	.zero		1
	.zero		1


	//----- nvinfo : EIATTR_EXIT_INSTR_OFFSETS
	.align		4
        /*00e8*/ 	.byte	0x04, 0x1c
        /*00ea*/ 	.short	(.L_107 - .L_106)


	//   ....[0]....
.L_106:
        /*00ec*/ 	.word	0x000000b0


	//   ....[1]....
        /*00f0*/ 	.word	0x00000120


	//   ....[2]....
        /*00f4*/ 	.word	0x00000190


	//   ....[3]....
        /*00f8*/ 	.word	0x000006a0


	//----- nvinfo : EIATTR_CRS_STACK_SIZE
	.align		4
.L_107:
        /*00fc*/ 	.byte	0x04, 0x1e
        /*00fe*/ 	.short	(.L_109 - .L_108)
.L_108:
        /*0100*/ 	.word	0x00000000


	//----- nvinfo : EIATTR_CBANK_PARAM_SIZE
	.align		4
.L_109:
        /*0104*/ 	.byte	0x03, 0x19
        /*0106*/ 	.short	0x0068


	//----- nvinfo : EIATTR_PARAM_CBANK
	.align		4
        /*0108*/ 	.byte	0x04, 0x0a
        /*010a*/ 	.short	(.L_111 - .L_110)
	.align		4
.L_110:
        /*010c*/ 	.word	index@(.nv.constant0._Z18simulate_kernel_v2PdS_S_ddddddddmm)
        /*0110*/ 	.short	0x0380
        /*0112*/ 	.short	0x0068


	//----- nvinfo : EIATTR_SW_WAR
	.align		4
.L_111:
        /*0114*/ 	.byte	0x04, 0x36
        /*0116*/ 	.short	(.L_113 - .L_112)
.L_112:
        /*0118*/ 	.word	0x00000008
.L_113:


//--------------------- .nv.info._Z18solve_ode_recoveryPdS_ddddddmm --------------------------
	.section	.nv.info._Z18solve_ode_recoveryPdS_ddddddmm,"",@"SHT_CUDA_INFO"
	.sectionflags	@""
	.align	4


	//----- nvinfo : EIATTR_CUDA_API_VERSION
	.align		4
        /*0000*/ 	.byte	0x04, 0x37
        /*0002*/ 	.short	(.L_115 - .L_114)
.L_114:
        /*0004*/ 	.word	0x00000082


	//----- nvinfo : EIATTR_KPARAM_INFO
	.align		4
.L_115:
        /*0008*/ 	.byte	0x04, 0x17
        /*000a*/ 	.short	(.L_117 - .L_116)
.L_116:
        /*000c*/ 	.word	0x00000000
        /*0010*/ 	.short	0x0009
        /*0012*/ 	.short	0x0048
        /*0014*/ 	.byte	0x00, 0xf0, 0x21, 0x00


	//----- nvinfo : EIATTR_KPARAM_INFO
	.align		4
.L_117:
        /*0018*/ 	.byte	0x04, 0x17
        /*001a*/ 	.short	(.L_119 - .L_118)
.L_118:
        /*001c*/ 	.word	0x00000000
        /*0020*/ 	.short	0x0008
        /*0022*/ 	.short	0x0040
        /*0024*/ 	.byte	0x00, 0xf0, 0x21, 0x00


	//----- nvinfo : EIATTR_KPARAM_INFO
	.align		4
.L_119:
        /*0028*/ 	.byte	0x04, 0x17
        /*002a*/ 	.short	(.L_121 - .L_120)
.L_120:
        /*002c*/ 	.word	0x00000000
        /*0030*/ 	.short	0x0007
        /*0032*/ 	.short	0x0038
        /*0034*/ 	.byte	0x00, 0xf0, 0x21, 0x00


	//----- nvinfo : EIATTR_KPARAM_INFO
	.align		4
.L_121:
        /*0038*/ 	.byte	0x04, 0x17
        /*003a*/ 	.short	(.L_123 - .L_122)
.L_122:
        /*003c*/ 	.word	0x00000000
        /*0040*/ 	.short	0x0006
        /*0042*/ 	.short	0x0030
        /*0044*/ 	.byte	0x00, 0xf0, 0x21, 0x00


	//----- nvinfo : EIATTR_KPARAM_INFO
	.align		4
.L_123:
        /*0048*/ 	.byte	0x04, 0x17
        /*004a*/ 	.short	(.L_125 - .L_124)
.L_124:
        /*004c*/ 	.word	0x00000000
        /*0050*/ 	.short	0x0005
        /*0052*/ 	.short	0x0028
        /*0054*/ 	.byte	0x00, 0xf0, 0x21, 0x00


	//----- nvinfo : EIATTR_KPARAM_INFO
	.align		4
.L_125:
        /*0058*/ 	.byte	0x04, 0x17
        /*005a*/ 	.short	(.L_127 - .L_126)
.L_126:
        /*005c*/ 	.word	0x00000000
        /*0060*/ 	.short	0x0004
        /*0062*/ 	.short	0x0020
        /*0064*/ 	.byte	0x00, 0xf0, 0x21, 0x00


	//----- nvinfo : EIATTR_KPARAM_INFO
	.align		4
.L_127:
        /*0068*/ 	.byte	0x04, 0x17
        /*006a*/ 	.short	(.L_129 - .L_128)
.L_128:
        /*006c*/ 	.word	0x00000000
        /*0070*/ 	.short	0x0003
        /*0072*/ 	.short	0x0018
        /*0074*/ 	.byte	0x00, 0xf0, 0x21, 0x00


	//----- nvinfo : EIATTR_KPARAM_INFO
	.align		4
.L_129:
        /*0078*/ 	.byte	0x04, 0x17
        /*007a*/ 	.short	(.L_131 - .L_130)
.L_130:
        /*007c*/ 	.word	0x00000000
        /*0080*/ 	.short	0x0002
        /*0082*/ 	.short	0x0010
        /*0084*/ 	.byte	0x00, 0xf0, 0x21, 0x00


	//----- nvinfo : EIATTR_KPARAM_INFO
	.align		4
.L_131:
        /*0088*/ 	.byte	0x04, 0x17
        /*008a*/ 	.short	(.L_133 - .L_132)
.L_132:
        /*008c*/ 	.word	0x00000000
        /*0090*/ 	.short	0x0001
        /*0092*/ 	.short	0x0008
        /*0094*/ 	.byte	0x00, 0xf5, 0x21, 0x00


	//----- nvinfo : EIATTR_KPARAM_INFO
	.align		4
.L_133:
        /*0098*/ 	.byte	0x04, 0x17
        /*009a*/ 	.short	(.L_135 - .L_134)
.L_134:
        /*009c*/ 	.word	0x00000000
        /*00a0*/ 	.short	0x0000
        /*00a2*/ 	.short	0x0000
        /*00a4*/ 	.byte	0x00, 0xf5, 0x21, 0x00


	//----- nvinfo : EIATTR_SPARSE_MMA_MASK
	.align		4
.L_135:
        /*00a8*/ 	.byte	0x03, 0x50
        /*00aa*/ 	.short	0x0000


	//----- nvinfo : EIATTR_MAXREG_COUNT
	.align		4
        /*00ac*/ 	.byte	0x03, 0x1b
        /*00ae*/ 	.short	0x00ff


	//----- nvinfo : EIATTR_MERCURY_ISA_VERSION
	.align		4
        /*00b0*/ 	.byte	0x03, 0x5f
        /*00b2*/ 	.short	0x0101


	//----- nvinfo : EIATTR_VRC_CTA_INIT_COUNT
	.align		4
        /*00b4*/ 	.byte	0x02, 0x4a
	.zero		1
	.zero		1


	//----- nvinfo : EIATTR_EXIT_INSTR_OFFSETS
	.align		4
        /*00b8*/ 	.byte	0x04, 0x1c
        /*00ba*/ 	.short	(.L_137 - .L_136)


	//   ....[0]....
.L_136:
        /*00bc*/ 	.word	0x000000b0


	//   ....[1]....
        /*00c0*/ 	.word	0x00000120


	//   ....[2]....
        /*00c4*/ 	.word	0x00000190


	//   ....[3]....
        /*00c8*/ 	.word	0x00000450


	//----- nvinfo : EIATTR_CRS_STACK_SIZE
	.align		4
.L_137:
        /*00cc*/ 	.byte	0x04, 0x1e
        /*00ce*/ 	.short	(.L_139 - .L_138)
.L_138:
        /*00d0*/ 	.word	0x00000000


	//----- nvinfo : EIATTR_CBANK_PARAM_SIZE
	.align		4
.L_139:
        /*00d4*/ 	.byte	0x03, 0x19
        /*00d6*/ 	.short	0x0050


	//----- nvinfo : EIATTR_PARAM_CBANK
	.align		4
        /*00d8*/ 	.byte	0x04, 0x0a
        /*00da*/ 	.short	(.L_141 - .L_140)
	.align		4
.L_140:
        /*00dc*/ 	.word	index@(.nv.constant0._Z18solve_ode_recoveryPdS_ddddddmm)
        /*00e0*/ 	.short	0x0380
        /*00e2*/ 	.short	0x0050


	//----- nvinfo : EIATTR_SW_WAR
	.align		4
.L_141:
        /*00e4*/ 	.byte	0x04, 0x36
        /*00e6*/ 	.short	(.L_143 - .L_142)
.L_142:
        /*00e8*/ 	.word	0x00000008
.L_143:


//--------------------- .nv.info._Z20solve_ode_excitationPdS_S_dddmm --------------------------
	.section	.nv.info._Z20solve_ode_excitationPdS_S_dddmm,"",@"SHT_CUDA_INFO"
	.sectionflags	@""
	.align	4


	//----- nvinfo : EIATTR_CUDA_API_VERSION
	.align		4
        /*0000*/ 	.byte	0x04, 0x37
        /*0002*/ 	.short	(.L_145 - .L_144)
.L_144:
        /*0004*/ 	.word	0x00000082


	//----- nvinfo : EIATTR_KPARAM_INFO
	.align		4
.L_145:
        /*0008*/ 	.byte	0x04, 0x17
        /*000a*/ 	.short	(.L_147 - .L_146)
.L_146:
        /*000c*/ 	.word	0x00000000
        /*0010*/ 	.short	0x0007
        /*0012*/ 	.short	0x0038
        /*0014*/ 	.byte	0x00, 0xf0, 0x21, 0x00


	//----- nvinfo : EIATTR_KPARAM_INFO
	.align		4
.L_147:
        /*0018*/ 	.byte	0x04, 0x17
        /*001a*/ 	.short	(.L_149 - .L_148)
.L_148:
        /*001c*/ 	.word	0x00000000
        /*0020*/ 	.short	0x0006
        /*0022*/ 	.short	0x0030
        /*0024*/ 	.byte	0x00, 0xf0, 0x21, 0x00


	//----- nvinfo : EIATTR_KPARAM_INFO
	.align		4
.L_149:
        /*0028*/ 	.byte	0x04, 0x17
        /*002a*/ 	.short	(.L_151 - .L_150)
.L_150:
        /*002c*/ 	.word	0x00000000
        /*0030*/ 	.short	0x0005
        /*0032*/ 	.short	0x0028
        /*0034*/ 	.byte	0x00, 0xf0, 0x21, 0x00


	//----- nvinfo : EIATTR_KPARAM_INFO
	.align		4
.L_151:
        /*0038*/ 	.byte	0x04, 0x17
        /*003a*/ 	.short	(.L_153 - .L_152)
.L_152:
        /*003c*/ 	.word	0x00000000
        /*0040*/ 	.short	0x0004
        /*0042*/ 	.short	0x0020
        /*0044*/ 	.byte	0x00, 0xf0, 0x21, 0x00


	//----- nvinfo : EIATTR_KPARAM_INFO
	.align		4
.L_153:
        /*0048*/ 	.byte	0x04, 0x17
        /*004a*/ 	.short	(.L_155 - .L_154)
.L_154:
        /*004c*/ 	.word	0x00000000
        /*0050*/ 	.short	0x0003
        /*0052*/ 	.short	0x0018
        /*0054*/ 	.byte	0x00, 0xf0, 0x21, 0x00


	//----- nvinfo : EIATTR_KPARAM_INFO
	.align		4
.L_155:
        /*0058*/ 	.byte	0x04, 0x17
        /*005a*/ 	.short	(.L_157 - .L_156)
.L_156:
        /*005c*/ 	.word	0x00000000
        /*0060*/ 	.short	0x0002
        /*0062*/ 	.short	0x0010
        /*0064*/ 	.byte	0x00, 0xf5, 0x21, 0x00


	//----- nvinfo : EIATTR_KPARAM_INFO
	.align		4
.L_157:
        /*0068*/ 	.byte	0x04, 0x17
        /*006a*/ 	.short	(.L_159 - .L_158)
.L_158:
        /*006c*/ 	.word	0x00000000
        /*0070*/ 	.short	0x0001
        /*0072*/ 	.short	0x0008
        /*0074*/ 	.byte	0x00, 0xf5, 0x21, 0x00


	//----- nvinfo : EIATTR_KPARAM_INFO
	.align		4
.L_159:
        /*0078*/ 	.byte	0x04, 0x17
        /*007a*/ 	.short	(.L_161 - .L_160)
.L_160:
        /*007c*/ 	.word	0x00000000
        /*0080*/ 	.short	0x0000
        /*0082*/ 	.short	0x0000
        /*0084*/ 	.byte	0x00, 0xf5, 0x21, 0x00


	//----- nvinfo : EIATTR_SPARSE_MMA_MASK
	.align		4
.L_161:
        /*0088*/ 	.byte	0x03, 0x50
        /*008a*/ 	.short	0x0000


	//----- nvinfo : EIATTR_MAXREG_COUNT
	.align		4
        /*008c*/ 	.byte	0x03, 0x1b
        /*008e*/ 	.short	0x00ff


	//----- nvinfo : EIATTR_MERCURY_ISA_VERSION
	.align		4
        /*0090*/ 	.byte	0x03, 0x5f
        /*0092*/ 	.short	0x0101


	//----- nvinfo : EIATTR_VRC_CTA_INIT_COUNT
	.align		4
        /*0094*/ 	.byte	0x02, 0x4a
	.zero		1
	.zero		1


	//----- nvinfo : EIATTR_EXIT_INSTR_OFFSETS
	.align		4
        /*0098*/ 	.byte	0x04, 0x1c
        /*009a*/ 	.short	(.L_163 - .L_162)


	//   ....[0]....
.L_162:
        /*009c*/ 	.word	0x000000b0


	//   ....[1]....
        /*00a0*/ 	.word	0x00000120


	//   ....[2]....
        /*00a4*/ 	.word	0x00000190


	//   ....[3]....
        /*00a8*/ 	.word	0x000002d0


	//----- nvinfo : EIATTR_CBANK_PARAM_SIZE
	.align		4
.L_163:
        /*00ac*/ 	.byte	0x03, 0x19
        /*00ae*/ 	.short	0x0040


	//----- nvinfo : EIATTR_PARAM_CBANK
	.align		4
        /*00b0*/ 	.byte	0x04, 0x0a
        /*00b2*/ 	.short	(.L_165 - .L_164)
	.align		4
.L_164:
        /*00b4*/ 	.word	index@(.nv.constant0._Z20solve_ode_excitationPdS_S_dddmm)
        /*00b8*/ 	.short	0x0380
        /*00ba*/ 	.short	0x0040


	//----- nvinfo : EIATTR_SW_WAR
	.align		4
.L_165:
        /*00bc*/ 	.byte	0x04, 0x36
        /*00be*/ 	.short	(.L_167 - .L_166)
.L_166:
        /*00c0*/ 	.word	0x00000008
.L_167:


//--------------------- .nv.info._Z20solve_pde_excitationPdS_dmm --------------------------
	.section	.nv.info._Z20solve_pde_excitationPdS_dmm,"",@"SHT_CUDA_INFO"
	.sectionflags	@""
	.align	4


	//----- nvinfo : EIATTR_CUDA_API_VERSION
	.align		4
        /*0000*/ 	.byte	0x04, 0x37
        /*0002*/ 	.short	(.L_169 - .L_168)
.L_168:
        /*0004*/ 	.word	0x00000082


	//----- nvinfo : EIATTR_KPARAM_INFO
	.align		4
.L_169:
        /*0008*/ 	.byte	0x04, 0x17
        /*000a*/ 	.short	(.L_171 - .L_170)
.L_170:
        /*000c*/ 	.word	0x00000000
        /*0010*/ 	.short	0x0004
        /*0012*/ 	.short	0x0020
        /*0014*/ 	.byte	0x00, 0xf0, 0x21, 0x00


	//----- nvinfo : EIATTR_KPARAM_INFO
	.align		4
.L_171:
        /*0018*/ 	.byte	0x04, 0x17
        /*001a*/ 	.short	(.L_173 - .L_172)
.L_172:
        /*001c*/ 	.word	0x00000000
        /*0020*/ 	.short	0x0003
        /*0022*/ 	.short	0x0018
        /*0024*/ 	.byte	0x00, 0xf0, 0x21, 0x00


	//----- nvinfo : EIATTR_KPARAM_INFO
	.align		4
.L_173:
        /*0028*/ 	.byte	0x04, 0x17
        /*002a*/ 	.short	(.L_175 - .L_174)
.L_174:
        /*002c*/ 	.word	0x00000000
        /*0030*/ 	.short	0x0002
        /*0032*/ 	.short	0x0010
        /*0034*/ 	.byte	0x00, 0xf0, 0x21, 0x00


	//----- nvinfo : EIATTR_KPARAM_INFO
	.align		4
.L_175:
        /*0038*/ 	.byte	0x04, 0x17
        /*003a*/ 	.short	(.L_177 - .L_176)
.L_176:
        /*003c*/ 	.word	0x00000000
        /*0040*/ 	.short	0x0001
        /*0042*/ 	.short	0x0008
        /*0044*/ 	.byte	0x00, 0xf5, 0x21, 0x00


	//----- nvinfo : EIATTR_KPARAM_INFO
	.align		4
.L_177:
        /*0048*/ 	.byte	0x04, 0x17
        /*004a*/ 	.short	(.L_179 - .L_178)
.L_178:
        /*004c*/ 	.word	0x00000000
        /*0050*/ 	.short	0x0000
        /*0052*/ 	.short	0x0000
        /*0054*/ 	.byte	0x00, 0xf5, 0x21, 0x00


	//----- nvinfo : EIATTR_SPARSE_MMA_MASK
	.align		4
.L_179:
        /*0058*/ 	.byte	0x03, 0x50
        /*005a*/ 	.short	0x0000


	//----- nvinfo : EIATTR_MAXREG_COUNT
	.align		4
        /*005c*/ 	.byte	0x03, 0x1b
        /*005e*/ 	.short	0x00ff


	//----- nvinfo : EIATTR_MERCURY_ISA_VERSION
	.align		4
        /*0060*/ 	.byte	0x03, 0x5f
        /*0062*/ 	.short	0x0101


	//----- nvinfo : EIATTR_VRC_CTA_INIT_COUNT
	.align		4
        /*0064*/ 	.byte	0x02, 0x4a
	.zero		1
	.zero		1


	//----- nvinfo : EIATTR_EXIT_INSTR_OFFSETS
	.align		4
        /*0068*/ 	.byte	0x04, 0x1c
        /*006a*/ 	.short	(.L_181 - .L_180)


	//   ....[0]....
.L_180:
        /*006c*/ 	.word	0x000000b0


	//   ....[1]....
        /*0070*/ 	.word	0x00000120


	//   ....[2]....
        /*0074*/ 	.word	0x00000180


	//   ....[3]....
        /*0078*/ 	.word	0x00000320


	//----- nvinfo : EIATTR_CBANK_PARAM_SIZE
	.align		4
.L_181:
        /*007c*/ 	.byte	0x03, 0x19
        /*007e*/ 	.short	0x0028


	//----- nvinfo : EIATTR_PARAM_CBANK
	.align		4
        /*0080*/ 	.byte	0x04, 0x0a
        /*0082*/ 	.short	(.L_183 - .L_182)
	.align		4
.L_182:
        /*0084*/ 	.word	index@(.nv.constant0._Z20solve_pde_excitationPdS_dmm)
        /*0088*/ 	.short	0x0380
        /*008a*/ 	.short	0x0028


	//----- nvinfo : EIATTR_SW_WAR
	.align		4
.L_183:
        /*008c*/ 	.byte	0x04, 0x36
        /*008e*/ 	.short	(.L_185 - .L_184)
.L_184:
        /*0090*/ 	.word	0x00000008
.L_185:


//--------------------- .nv.info._Z24update_domain_boundariesPdmm --------------------------
	.section	.nv.info._Z24update_domain_boundariesPdmm,"",@"SHT_CUDA_INFO"
	.sectionflags	@""
	.align	4


	//----- nvinfo : EIATTR_CUDA_API_VERSION
	.align		4
        /*0000*/ 	.byte	0x04, 0x37
        /*0002*/ 	.short	(.L_187 - .L_186)
.L_186:
        /*0004*/ 	.word	0x00000082


	//----- nvinfo : EIATTR_KPARAM_INFO
	.align		4
.L_187:
        /*0008*/ 	.byte	0x04, 0x17
        /*000a*/ 	.short	(.L_189 - .L_188)
.L_188:
        /*000c*/ 	.word	0x00000000
        /*0010*/ 	.short	0x0002
        /*0012*/ 	.short	0x0010
        /*0014*/ 	.byte	0x00, 0xf0, 0x21, 0x00


	//----- nvinfo : EIATTR_KPARAM_INFO
	.align		4
.L_189:
        /*0018*/ 	.byte	0x04, 0x17
        /*001a*/ 	.short	(.L_191 - .L_190)
.L_190:
        /*001c*/ 	.word	0x00000000
        /*0020*/ 	.short	0x0001
        /*0022*/ 	.short	0x0008
        /*0024*/ 	.byte	0x00, 0xf0, 0x21, 0x00


	//----- nvinfo : EIATTR_KPARAM_INFO
	.align		4
.L_191:
        /*0028*/ 	.byte	0x04, 0x17
        /*002a*/ 	.short	(.L_193 - .L_192)
.L_192:
        /*002c*/ 	.word	0x00000000
        /*0030*/ 	.short	0x0000
        /*0032*/ 	.short	0x0000
        /*0034*/ 	.byte	0x00, 0xf5, 0x21, 0x00


	//----- nvinfo : EIATTR_SPARSE_MMA_MASK
	.align		4
.L_193:
        /*0038*/ 	.byte	0x03, 0x50
        /*003a*/ 	.short	0x0000


	//----- nvinfo : EIATTR_MAXREG_COUNT
	.align		4
        /*003c*/ 	.byte	0x03, 0x1b
        /*003e*/ 	.short	0x00ff


	//----- nvinfo : EIATTR_MERCURY_ISA_VERSION
	.align		4
        /*0040*/ 	.byte	0x03, 0x5f
        /*0042*/ 	.short	0x0101


	//----- nvinfo : EIATTR_VRC_CTA_INIT_COUNT
	.align		4
        /*0044*/ 	.byte	0x02, 0x4a
	.zero		1
	.zero		1


	//----- nvinfo : EIATTR_EXIT_INSTR_OFFSETS
	.align		4
        /*0048*/ 	.byte	0x04, 0x1c
        /*004a*/ 	.short	(.L_195 - .L_194)


	//   ....[0]....
.L_194:
        /*004c*/ 	.word	0x000000b0


	//   ....[1]....
        /*0050*/ 	.word	0x00000110


	//   ....[2]....
        /*0054*/ 	.word	0x00000170


	//   ....[3]....
        /*0058*/ 	.word	0x00000360


	//----- nvinfo : EIATTR_CBANK_PARAM_SIZE
	.align		4
.L_195:
        /*005c*/ 	.byte	0x03, 0x19
        /*005e*/ 	.short	0x0018


	//----- nvinfo : EIATTR_PARAM_CBANK
	.align		4
        /*0060*/ 	.byte	0x04, 0x0a
        /*0062*/ 	.short	(.L_197 - .L_196)
	.align		4
.L_196:
        /*0064*/ 	.word	index@(.nv.constant0._Z24update_domain_boundariesPdmm)
        /*0068*/ 	.short	0x0380
        /*006a*/ 	.short	0x0018


	//----- nvinfo : EIATTR_SW_WAR
	.align		4
.L_197:
        /*006c*/ 	.byte	0x04, 0x36
        /*006e*/ 	.short	(.L_199 - .L_198)
.L_198:
        /*0070*/ 	.word	0x00000008
.L_199:


//--------------------- .nv.callgraph             --------------------------
	.section	.nv.callgraph,"",@"SHT_CUDA_CALLGRAPH"
	.align	4
	.sectionentsize	8
	.align		4
        /*0000*/ 	.word	0x00000000
	.align		4
        /*0004*/ 	.word	0xffffffff
	.align		4
        /*0008*/ 	.word	0x00000000
	.align		4
        /*000c*/ 	.word	0xfffffffe
	.align		4
        /*0010*/ 	.word	0x00000000
	.align		4
        /*0014*/ 	.word	0xfffffffd
	.align		4
        /*0018*/ 	.word	0x00000000
	.align		4
        /*001c*/ 	.word	0xfffffffc


//--------------------- .text._Z18simulate_kernel_v3PdS_S_ddddddddmm --------------------------
	.section	.text._Z18simulate_kernel_v3PdS_S_ddddddddmm,"ax",@progbits
	.align	128
        .global         _Z18simulate_kernel_v3PdS_S_ddddddddmm
        .type           _Z18simulate_kernel_v3PdS_S_ddddddddmm,@function
        .size           _Z18simulate_kernel_v3PdS_S_ddddddddmm,(.L_x_27 - _Z18simulate_kernel_v3PdS_S_ddddddddmm)
        .other          _Z18simulate_kernel_v3PdS_S_ddddddddmm,@"STO_CUDA_ENTRY STV_DEFAULT"
_Z18simulate_kernel_v3PdS_S_ddddddddmm:
.text._Z18simulate_kernel_v3PdS_S_ddddddddmm:
[----:B------:R-:W-:Y:S01]  /*0000*/  LDC R1, c[0x0][0x37c] ;  /* 0x0000df00ff017b82 */ /* 0x000fe20000000800 */
[----:B------:R-:W0:Y:S07]  /*0010*/  S2R R3, SR_TID.X ;  /* 0x0000000000037919 */ /* 0x000e2e0000002100 */
[----:B------:R-:W0:Y:S01]  /*0020*/  S2UR UR4, SR_CTAID.X ;  /* 0x00000000000479c3 */ /* 0x000e220000002500 */
[----:B------:R-:W1:Y:S07]  /*0030*/  S2R R5, SR_TID.Y ;  /* 0x0000000000057919 */ /* 0x000e6e0000002200 */
[----:B------:R-:W0:Y:S08]  /*0040*/  LDC R0, c[0x0][0x360] ;  /* 0x0000d800ff007b82 */ /* 0x000e300000000800 */
[----:B------:R-:W1:Y:S08]  /*0050*/  S2UR UR5, SR_CTAID.Y ;  /* 0x00000000000579c3 */ /* 0x000e700000002600 */
[----:B------:R-:W1:Y:S01]  /*0060*/  LDC R2, c[0x0][0x364] ;  /* 0x0000d900ff027b82 */ /* 0x000e620000000800 */
[----:B0-----:R-:W-:-:S05]  /*0070*/  IMAD R0, R0, UR4, R3 ;  /* 0x0000000400007c24 */ /* 0x001fca000f8e0203 */
[----:B------:R-:W-:Y:S01]  /*0080*/  ISETP.GE.AND P0, PT, R0, 0x1, PT ;  /* 0x000000010000780c */ /* 0x000fe20003f06270 */
[----:B-1----:R-:W-:-:S05]  /*0090*/  IMAD R3, R2, UR5, R5 ;  /* 0x0000000502037c24 */ /* 0x002fca000f8e0205 */
[----:B------:R-:W-:-:S13]  /*00a0*/  ISETP.EQ.OR P0, PT, R3, RZ, !P0 ;  /* 0x000000ff0300720c */ /* 0x000fda0004702670 */
[----:B------:R-:W-:Y:S05]  /*00b0*/  @P0 EXIT ;  /* 0x000000000000094d */ /* 0x000fea0003800000 */
[----:B------:R-:W0:Y:S02]  /*00c0*/  LDCU.64 UR4, c[0x0][0x3d8] ;  /* 0x00007b00ff0477ac */ /* 0x000e240008000a00 */
[----:B0-----:R-:W-:-:S04]  /*00d0*/  UIADD3 UR4, UP0, UPT, UR4, -0x1, URZ ;  /* 0xffffffff04047890 */ /* 0x001fc8000ff1e0ff */
[----:B------:R-:W-:Y:S02]  /*00e0*/  UIADD3.X UR5, UPT, UPT, UR5, -0x1, URZ, UP0, !UPT ;  /* 0xffffffff05057890 */ /* 0x000fe400087fe4ff */
[----:B------:R-:W-:-:S04]  /*00f0*/  ISETP.LT.U32.AND P0, PT, R3, UR4, PT ;  /* 0x0000000403007c0c */ /* 0x000fc8000bf01070 */
[----:B------:R-:W-:-:S05]  /*0100*/  IMAD.U32 R2, RZ, RZ, UR5 ;  /* 0x00000005ff027e24 */ /* 0x000fca000f8e00ff */
[----:B------:R-:W-:-:S13]  /*0110*/  ISETP.GT.U32.AND.EX P0, PT, R2, RZ, PT, P0 ;  /* 0x000000ff0200720c */ /* 0x000fda0003f04100 */
[----:B------:R-:W-:Y:S05]  /*0120*/  @!P0 EXIT ;  /* 0x000000000000894d */ /* 0x000fea0003800000 */
[----:B------:R-:W0:Y:S02]  /*0130*/  LDCU.64 UR6, c[0x0][0x3e0] ;  /* 0x00007c00ff0677ac */ /* 0x000e240008000a00 */
[----:B0-----:R-:W-:-:S04]  /*0140*/  UIADD3 UR5, UP0, UPT, UR6, -0x1, URZ ;  /* 0xffffffff06057890 */ /* 0x001fc8000ff1e0ff */
[----:B------:R-:W-:Y:S02]  /*0150*/  UIADD3.X UR4, UPT, UPT, UR7, -0x1, URZ, UP0, !UPT ;  /* 0xffffffff07047890 */ /* 0x000fe400087fe4ff */
[----:B------:R-:W-:-:S04]  /*0160*/  ISETP.LT.U32.AND P0, PT, R0, UR5, PT ;  /* 0x0000000500007c0c */ /* 0x000fc8000bf01070 */
[----:B------:R-:W-:-:S05]  /*0170*/  IMAD.U32 R2, RZ, RZ, UR4 ;  /* 0x00000004ff027e24 */ /* 0x000fca000f8e00ff */
[----:B------:R-:W-:-:S13]  /*0180*/  ISETP.GT.U32.AND.EX P0, PT, R2, RZ, PT, P0 ;  /* 0x000000ff0200720c */ /* 0x000fda0003f04100 */
[----:B------:R-:W-:Y:S05]  /*0190*/  @!P0 EXIT ;  /* 0x000000000000894d */ /* 0x000fea0003800000 */
[----:B------:R-:W0:Y:S01]  /*01a0*/  LDC.64 R6, c[0x0][0x380] ;  /* 0x0000e000ff067b82 */ /* 0x000e220000000a00 */
[----:B------:R-:W1:Y:S01]  /*01b0*/  LDCU.64 UR4, c[0x0][0x358] ;  /* 0x00006b00ff0477ac */ /* 0x000e620008000a00 */
[----:B------:R-:W-:Y:S01]  /*01c0*/  IMAD R3, R0, UR6, R3 ;  /* 0x0000000600037c24 */ /* 0x000fe2000f8e0203 */
[----:B------:R-:W2:Y:S05]  /*01d0*/  LDCU.128 UR12, c[0x0][0x3c0] ;  /* 0x00007800ff0c77ac */ /* 0x000eaa0008000c00 */
[----:B------:R-:W3:Y:S01]  /*01e0*/  LDC.64 R16, c[0x0][0x390] ;  /* 0x0000e400ff107b82 */ /* 0x000ee20000000a00 */
[----:B------:R-:W-:Y:S01]  /*01f0*/  IMAD.MOV.U32 R8, RZ, RZ, 0x1 ;  /* 0x00000001ff087424 */ /* 0x000fe200078e00ff */
[----:B------:R-:W4:Y:S01]  /*0200*/  LDCU.128 UR8, c[0x0][0x3a0] ;  /* 0x00007400ff0877ac */ /* 0x000f220008000c00 */
[----:B------:R-:W5:Y:S01]  /*0210*/  LDCU.64 UR6, c[0x0][0x3b0] ;  /* 0x00007600ff0677ac */ /* 0x000f620008000a00 */
[----:B0-----:R-:W-:-:S05]  /*0220*/  IMAD.WIDE R6, R3, 0x8, R6 ;  /* 0x0000000803067825 */ /* 0x001fca00078e0206 */
[----:B-1----:R-:W2:Y:S01]  /*0230*/  LDG.E.64 R4, desc[UR4][R6.64] ;  /* 0x0000000406047981 */ /* 0x002ea2000c1e1b00 */
[----:B---3--:R-:W-:-:S05]  /*0240*/  IMAD.WIDE R16, R3, 0x8, R16 ;  /* 0x0000000803107825 */ /* 0x008fca00078e0210 */
[----:B------:R-:W3:Y:S01]  /*0250*/  LDG.E.64 R2, desc[UR4][R16.64] ;  /* 0x0000000410027981 */ /* 0x000ee2000c1e1b00 */
[----:B------:R-:W-:Y:S01]  /*0260*/  BSSY.RECONVERGENT B0, `(.L_x_0) ;  /* 0x0000022000007945 */ /* 0x000fe20003800200 */
[----:B--2---:R-:W0:Y:S08]  /*0270*/  F2I.F64.TRUNC R19, R4 ;  /* 0x0000000400137311 */ /* 0x004e30000030d100 */
[----:B---3--:R-:W1:Y:S01]  /*0280*/  F2I.F64.TRUNC R2, R2 ;  /* 0x0000000200027311 */ /* 0x008e62000030d100 */
[----:B0-----:R-:W-:-:S07]  /*0290*/  VIADD R0, R19, 0xffffffff ;  /* 0xffffffff13007836 */ /* 0x001fce0000000000 */
[----:B------:R-:W0:Y:S01]  /*02a0*/  I2F.F64 R14, R19 ;  /* 0x00000013000e7312 */ /* 0x000e220000201c00 */
[----:B-1----:R-:W-:-:S07]  /*02b0*/  IMAD R24, R19, R2, RZ ;  /* 0x0000000213187224 */ /* 0x002fce00078e02ff */
[----:B------:R-:W1:Y:S01]  /*02c0*/  I2F.F64 R12, R2 ;  /* 0x00000002000c7312 */ /* 0x000e620000201c00 */
[----:B0-----:R-:W-:-:S07]  /*02d0*/  DADD R28, R14, UR14 ;  /* 0x0000000e0e1c7e29 */ /* 0x001fce0008000000 */
[----:B------:R-:W-:Y:S01]  /*02e0*/  I2F.F64 R20, R0 ;  /* 0x0000000000147312 */ /* 0x000fe20000201c00 */
[----:B-1----:R-:W-:-:S07]  /*02f0*/  DMUL R18, R12, UR12 ;  /* 0x0000000c0c127c28 */ /* 0x002fce0008000000 */
[----:B------:R-:W0:Y:S08]  /*0300*/  MUFU.RCP64H R9, R29 ;  /* 0x0000001d00097308 */ /* 0x000e300000001800 */
[----:B------:R-:W1:Y:S01]  /*0310*/  I2F.F64 R24, R24 ;  /* 0x0000001800187312 */ /* 0x000e620000201c00 */
[----:B------:R-:W-:Y:S01]  /*0320*/  FSETP.GEU.AND P1, PT, |R19|, 6.5827683646048100446e-37, PT ;  /* 0x036000001300780b */ /* 0x000fe20003f2e200 */
[----:B0-----:R-:W-:-:S08]  /*0330*/  DFMA R10, -R28, R8, 1 ;  /* 0x3ff000001c0a742b */ /* 0x001fd00000000108 */
[----:B------:R-:W-:-:S08]  /*0340*/  DFMA R10, R10, R10, R10 ;  /* 0x0000000a0a0a722b */ /* 0x000fd0000000000a */
[----:B------:R-:W-:Y:S02]  /*0350*/  DFMA R10, R8, R10, R8 ;  /* 0x0000000a080a722b */ /* 0x000fe40000000008 */
[----:B-----5:R-:W-:-:S06]  /*0360*/  DADD R8, R14, -UR6 ;  /* 0x800000060e087e29 */ /* 0x020fcc0008000000 */
[----:B------:R-:W-:-:S08]  /*0370*/  DFMA R4, -R28, R10, 1 ;  /* 0x3ff000001c04742b */ /* 0x000fd0000000010a */
[----:B------:R-:W-:Y:S02]  /*0380*/  DFMA R4, R10, R4, R10 ;  /* 0x000000040a04722b */ /* 0x000fe4000000000a */
[----:B----4-:R-:W-:-:S08]  /*0390*/  DMUL R10, R14, UR8 ;  /* 0x000000080e0a7c28 */ /* 0x010fd00008000000 */
[----:B------:R-:W-:Y:S02]  /*03a0*/  DMUL R22, R10, R8 ;  /* 0x000000080a167228 */ /* 0x000fe40000000000 */
[----:B------:R-:W-:-:S06]  /*03b0*/  DMUL R8, R18, R4 ;  /* 0x0000000412087228 */ /* 0x000fcc0000000000 */
[----:B-1----:R-:W-:Y:S02]  /*03c0*/  DFMA R20, R22, R20, R24 ;  /* 0x000000141614722b */ /* 0x002fe40000000018 */
[----:B------:R-:W-:-:S06]  /*03d0*/  DFMA R22, -R28, R8, R18 ;  /* 0x000000081c16722b */ /* 0x000fcc0000000112 */
[----:B------:R-:W-:Y:S02]  /*03e0*/  DFMA R20, -R20, UR10, R14 ;  /* 0x0000000a14147c2b */ /* 0x000fe4000800010e */
[----:B------:R-:W-:-:S05]  /*03f0*/  DFMA R4, R4, R22, R8 ;  /* 0x000000160404722b */ /* 0x000fca0000000008 */
[----:B------:R0:W-:Y:S05]  /*0400*/  STG.E.64 desc[UR4][R6.64], R20 ;  /* 0x0000001406007986 */ /* 0x0001ea000c101b04 */
[----:B------:R-:W-:-:S05]  /*0410*/  FFMA R0, RZ, R29, R5 ;  /* 0x0000001dff007223 */ /* 0x000fca0000000005 */
[----:B------:R-:W-:-:S13]  /*0420*/  FSETP.GT.AND P0, PT, |R0|, 1.469367938527859385e-39, PT ;  /* 0x001000000000780b */ /* 0x000fda0003f04200 */
[----:B0-----:R-:W-:Y:S05]  /*0430*/  @P0 BRA P1, `(.L_x_1) ;  /* 0x0000000000100947 */ /* 0x001fea0000800000 */
[----:B------:R-:W-:-:S07]  /*0440*/  MOV R0, 0x460 ;  /* 0x0000046000007802 */ /* 0x000fce0000000f00 */
[----:B------:R-:W-:Y:S05]  /*0450*/  CALL.REL.NOINC `($__internal_0_$__cuda_sm20_div_rn_f64_full) ;  /* 0x0000000000407944 */ /* 0x000fea0003c00000 */
[----:B------:R-:W-:Y:S02]  /*0460*/  IMAD.MOV.U32 R4, RZ, RZ, R20 ;  /* 0x000000ffff047224 */ /* 0x000fe400078e0014 */
[----:B------:R-:W-:-:S07]  /*0470*/  IMAD.MOV.U32 R5, RZ, RZ, R21 ;  /* 0x000000ffff057224 */ /* 0x000fce00078e0015 */
.L_x_1:
[----:B------:R-:W-:Y:S05]  /*0480*/  BSYNC.RECONVERGENT B0 ;  /* 0x0000000000007941 */ /* 0x000fea0003800200 */
.L_x_0:
[----:B------:R-:W0:Y:S01]  /*0490*/  LDCU.64 UR8, c[0x0][0x3d0] ;  /* 0x00007a00ff0877ac */ /* 0x000e220008000a00 */
[----:B------:R-:W-:Y:S01]  /*04a0*/  IMAD.MOV R0, RZ, RZ, -R2 ;  /* 0x000000ffff007224 */ /* 0x000fe200078e0a02 */
[----:B------:R-:W1:Y:S03]  /*04b0*/  LDCU.64 UR6, c[0x0][0x3b8] ;  /* 0x00007700ff0677ac */ /* 0x000e660008000a00 */
[----:B------:R-:W2:Y:S01]  /*04c0*/  I2F.F64 R2, R0 ;  /* 0x0000000000027312 */ /* 0x000ea20000201c00 */
[----:B------:R-:W3:Y:S01]  /*04d0*/  LDCU.64 UR10, c[0x0][0x3a8] ;  /* 0x00007500ff0a77ac */ /* 0x000ee20008000a00 */
[----:B0-----:R-:W-:Y:S02]  /*04e0*/  DADD R14, R14, -UR8 ;  /* 0x800000080e0e7e29 */ /* 0x001fe40008000000 */
[----:B-1----:R-:W-:-:S06]  /*04f0*/  DADD R4, R4, UR6 ;  /* 0x0000000604047e29 */ /* 0x002fcc0008000000 */
[----:B------:R-:W-:Y:S02]  /*0500*/  DADD R14, R14, -1 ;  /* 0xbff000000e0e7429 */ /* 0x000fe40000000000 */
[----:B---3--:R-:W-:-:S06]  /*0510*/  DMUL R4, R4, UR10 ;  /* 0x0000000a04047c28 */ /* 0x008fcc0008000000 */
[----:B--2---:R-:W-:-:S08]  /*0520*/  DFMA R2, -R10, R14, R2 ;  /* 0x0000000e0a02722b */ /* 0x004fd00000000102 */
[----:B------:R-:W-:-:S07]  /*0530*/  DFMA R2, R4, R2, R12 ;  /* 0x000000020402722b */ /* 0x000fce000000000c */
[----:B------:R-:W-:Y:S01]  /*0540*/  STG.E.64 desc[UR4][R16.64], R2 ;  /* 0x0000000210007986 */ /* 0x000fe2000c101b04 */
[----:B------:R-:W-:Y:S05]  /*0550*/  EXIT ;  /* 0x000000000000794d */ /* 0x000fea0003800000 */
        .weak           $__internal_0_$__cuda_sm20_div_rn_f64_full
        .type           $__internal_0_$__cuda_sm20_div_rn_f64_full,@function
        .size           $__internal_0_$__cuda_sm20_div_rn_f64_full,(.L_x_27 - $__internal_0_$__cuda_sm20_div_rn_f64_full)
$__internal_0_$__cuda_sm20_div_rn_f64_full:
[C---:B------:R-:W-:Y:S01]  /*0560*/  FSETP.GEU.AND P0, PT, |R29|.reuse, 1.469367938527859385e-39, PT ;  /* 0x001000001d00780b */ /* 0x040fe20003f0e200 */
[--C-:B------:R-:W-:Y:S01]  /*0570*/  IMAD.MOV.U32 R6, RZ, RZ, R28.reuse ;  /* 0x000000ffff067224 */ /* 0x100fe200078e001c */
[C---:B------:R-:W-:Y:S01]  /*0580*/  LOP3.LUT R8, R29.reuse, 0x800fffff, RZ, 0xc0, !PT ;  /* 0x800fffff1d087812 */ /* 0x040fe200078ec0ff */
[----:B------:R-:W-:Y:S01]  /*0590*/  IMAD.MOV.U32 R7, RZ, RZ, R29 ;  /* 0x000000ffff077224 */ /* 0x000fe200078e001d */
[----:B------:R-:W-:Y:S01]  /*05a0*/  BSSY.RECONVERGENT B1, `(.L_x_2) ;  /* 0x0000057000017945 */ /* 0x000fe20003800200 */
[----:B------:R-:W-:Y:S01]  /*05b0*/  IMAD.MOV.U32 R5, RZ, RZ, R19 ;  /* 0x000000ffff057224 */ /* 0x000fe200078e0013 */
[----:B------:R-:W-:Y:S01]  /*05c0*/  LOP3.LUT R9, R8, 0x3ff00000, RZ, 0xfc, !PT ;  /* 0x3ff0000008097812 */ /* 0x000fe200078efcff */
[----:B------:R-:W-:Y:S01]  /*05d0*/  IMAD.MOV.U32 R8, RZ, RZ, R28 ;  /* 0x000000ffff087224 */ /* 0x000fe200078e001c */
[----:B------:R-:W-:Y:S01]  /*05e0*/  LOP3.LUT R28, R29, 0x7ff00000, RZ, 0xc0, !PT ;  /* 0x7ff000001d1c7812 */ /* 0x000fe200078ec0ff */
[----:B------:R-:W-:Y:S01]  /*05f0*/  IMAD.MOV.U32 R22, RZ, RZ, 0x1 ;  /* 0x00000001ff167424 */ /* 0x000fe200078e00ff */
[C---:B------:R-:W-:Y:S01]  /*0600*/  FSETP.GEU.AND P2, PT, |R5|.reuse, 1.469367938527859385e-39, PT ;  /* 0x001000000500780b */ /* 0x040fe20003f4e200 */
[----:B------:R-:W-:Y:S01]  /*0610*/  IMAD.MOV.U32 R4, RZ, RZ, R18 ;  /* 0x000000ffff047224 */ /* 0x000fe200078e0012 */
[----:B------:R-:W-:Y:S01]  /*0620*/  LOP3.LUT R3, R5, 0x7ff00000, RZ, 0xc0, !PT ;  /* 0x7ff0000005037812 */ /* 0x000fe200078ec0ff */
[----:B------:R-:W-:Y:S01]  /*0630*/  @!P0 DMUL R8, R6, 8.98846567431157953865e+307 ;  /* 0x7fe0000006088828 */ /* 0x000fe20000000000 */
[----:B------:R-:W-:-:S02]  /*0640*/  IMAD.MOV.U32 R26, RZ, RZ, 0x1ca00000 ;  /* 0x1ca00000ff1a7424 */ /* 0x000fc400078e00ff */
[----:B------:R-:W-:-:S03]  /*0650*/  ISETP.GE.U32.AND P1, PT, R3, R28, PT ;  /* 0x0000001c0300720c */ /* 0x000fc60003f26070 */
[----:B------:R-:W0:Y:S04]  /*0660*/  MUFU.RCP64H R23, R9 ;  /* 0x0000000900177308 */ /* 0x000e280000001800 */
[----:B------:R-:W-:Y:S02]  /*0670*/  @!P2 LOP3.LUT R20, R7, 0x7ff00000, RZ, 0xc0, !PT ;  /* 0x7ff000000714a812 */ /* 0x000fe400078ec0ff */
[----:B------:R-:W-:Y:S02]  /*0680*/  @!P0 LOP3.LUT R28, R9, 0x7ff00000, RZ, 0xc0, !PT ;  /* 0x7ff00000091c8812 */ /* 0x000fe400078ec0ff */
[----:B------:R-:W-:-:S04]  /*0690*/  @!P2 ISETP.GE.U32.AND P3, PT, R3, R20, PT ;  /* 0x000000140300a20c */ /* 0x000fc80003f66070 */
[----:B------:R-:W-:-:S04]  /*06a0*/  @!P2 SEL R21, R26, 0x63400000, !P3 ;  /* 0x634000001a15a807 */ /* 0x000fc80005800000 */
[----:B------:R-:W-:Y:S01]  /*06b0*/  @!P2 LOP3.LUT R24, R21, 0x80000000, R5, 0xf8, !PT ;  /* 0x800000001518a812 */ /* 0x000fe200078ef805 */
[----:B0-----:R-:W-:-:S03]  /*06c0*/  DFMA R18, R22, -R8, 1 ;  /* 0x3ff000001612742b */ /* 0x001fc60000000808 */
[----:B------:R-:W-:Y:S01]  /*06d0*/  @!P2 LOP3.LUT R25, R24, 0x100000, RZ, 0xfc, !PT ;  /* 0x001000001819a812 */ /* 0x000fe200078efcff */
[----:B------:R-:W-:-:S04]  /*06e0*/  @!P2 IMAD.MOV.U32 R24, RZ, RZ, RZ ;  /* 0x000000ffff18a224 */ /* 0x000fc800078e00ff */
[----:B------:R-:W-:-:S08]  /*06f0*/  DFMA R18, R18, R18, R18 ;  /* 0x000000121212722b */ /* 0x000fd00000000012 */
[----:B------:R-:W-:Y:S01]  /*0700*/  DFMA R22, R22, R18, R22 ;  /* 0x000000121616722b */ /* 0x000fe20000000016 */
[----:B------:R-:W-:Y:S01]  /*0710*/  SEL R19, R26, 0x63400000, !P1 ;  /* 0x634000001a137807 */ /* 0x000fe20004800000 */
[----:B------:R-:W-:-:S03]  /*0720*/  IMAD.MOV.U32 R18, RZ, RZ, R4 ;  /* 0x000000ffff127224 */ /* 0x000fc600078e0004 */
[----:B------:R-:W-:-:S03]  /*0730*/  LOP3.LUT R19, R19, 0x800fffff, R5, 0xf8, !PT ;  /* 0x800fffff13137812 */ /* 0x000fc600078ef805 */
[----:B------:R-:W-:-:S03]  /*0740*/  DFMA R20, R22, -R8, 1 ;  /* 0x3ff000001614742b */ /* 0x000fc60000000808 */
[----:B------:R-:W-:-:S05]  /*0750*/  @!P2 DFMA R18, R18, 2, -R24 ;  /* 0x400000001212a82b */ /* 0x000fca0000000818 */
[----:B------:R-:W-:-:S08]  /*0760*/  DFMA R20, R22, R20, R22 ;  /* 0x000000141614722b */ /* 0x000fd00000000016 */
[----:B------:R-:W-:-:S08]  /*0770*/  DMUL R22, R20, R18 ;  /* 0x0000001214167228 */ /* 0x000fd00000000000 */
[----:B------:R-:W-:-:S08]  /*0780*/  DFMA R24, R22, -R8, R18 ;  /* 0x800000081618722b */ /* 0x000fd00000000012 */
[----:B------:R-:W-:Y:S01]  /*0790*/  DFMA R24, R20, R24, R22 ;  /* 0x000000181418722b */ /* 0x000fe20000000016 */
[----:B------:R-:W-:Y:S01]  /*07a0*/  IMAD.MOV.U32 R23, RZ, RZ, R3 ;  /* 0x000000ffff177224 */ /* 0x000fe200078e0003 */
[----:B------:R-:W-:-:S05]  /*07b0*/  @!P2 LOP3.LUT R23, R19, 0x7ff00000, RZ, 0xc0, !PT ;  /* 0x7ff000001317a812 */ /* 0x000fca00078ec0ff */
[----:B------:R-:W-:-:S05]  /*07c0*/  VIADD R20, R23, 0xffffffff ;  /* 0xffffffff17147836 */ /* 0x000fca0000000000 */
[----:B------:R-:W-:Y:S01]  /*07d0*/  ISETP.GT.U32.AND P0, PT, R20, 0x7feffffe, PT ;  /* 0x7feffffe1400780c */ /* 0x000fe20003f04070 */
[----:B------:R-:W-:-:S05]  /*07e0*/  VIADD R20, R28, 0xffffffff ;  /* 0xffffffff1c147836 */ /* 0x000fca0000000000 */
[----:B------:R-:W-:-:S13]  /*07f0*/  ISETP.GT.U32.OR P0, PT, R20, 0x7feffffe, P0 ;  /* 0x7feffffe1400780c */ /* 0x000fda0000704470 */
[----:B------:R-:W-:Y:S05]  /*0800*/  @P0 BRA `(.L_x_3) ;  /* 0x00000000006c0947 */ /* 0x000fea0003800000 */
[----:B------:R-:W-:-:S04]  /*0810*/  LOP3.LUT R20, R7, 0x7ff00000, RZ, 0xc0, !PT ;  /* 0x7ff0000007147812 */ /* 0x000fc800078ec0ff */
[CC--:B------:R-:W-:Y:S02]  /*0820*/  VIADDMNMX R4, R3.reuse, -R20.reuse, 0xb9600000, !PT ;  /* 0xb960000003047446 */ /* 0x0c0fe40007800914 */
[----:B------:R-:W-:Y:S02]  /*0830*/  ISETP.GE.U32.AND P0, PT, R3, R20, PT ;  /* 0x000000140300720c */ /* 0x000fe40003f06070 */
[----:B------:R-:W-:Y:S01]  /*0840*/  VIMNMX R3, PT, PT, R4, 0x46a00000, PT ;  /* 0x46a0000004037848 */ /* 0x000fe20003fe0100 */
[----:B------:R-:W-:Y:S01]  /*0850*/  IMAD.MOV.U32 R4, RZ, RZ, RZ ;  /* 0x000000ffff047224 */ /* 0x000fe200078e00ff */
[----:B------:R-:W-:-:S05]  /*0860*/  SEL R26, R26, 0x63400000, !P0 ;  /* 0x634000001a1a7807 */ /* 0x000fca0004000000 */
[----:B------:R-:W-:-:S04]  /*0870*/  IMAD.IADD R3, R3, 0x1, -R26 ;  /* 0x0000000103037824 */ /* 0x000fc800078e0a1a */
[----:B------:R-:W-:-:S06]  /*0880*/  VIADD R5, R3, 0x7fe00000 ;  /* 0x7fe0000003057836 */ /* 0x000fcc0000000000 */
[----:B------:R-:W-:-:S10]  /*0890*/  DMUL R20, R24, R4 ;  /* 0x0000000418147228 */ /* 0x000fd40000000000 */
[----:B------:R-:W-:-:S13]  /*08a0*/  FSETP.GTU.AND P0, PT, |R21|, 1.469367938527859385e-39, PT ;  /* 0x001000001500780b */ /* 0x000fda0003f0c200 */
[----:B------:R-:W-:Y:S05]  /*08b0*/  @P0 BRA `(.L_x_4) ;  /* 0x0000000000940947 */ /* 0x000fea0003800000 */
[----:B------:R-:W-:Y:S01]  /*08c0*/  DFMA R8, R24, -R8, R18 ;  /* 0x800000081808722b */ /* 0x000fe20000000012 */
[----:B------:R-:W-:-:S09]  /*08d0*/  IMAD.MOV.U32 R4, RZ, RZ, RZ ;  /* 0x000000ffff047224 */ /* 0x000fd200078e00ff */
[C---:B------:R-:W-:Y:S02]  /*08e0*/  FSETP.NEU.AND P0, PT, R9.reuse, RZ, PT ;  /* 0x000000ff0900720b */ /* 0x040fe40003f0d000 */
[----:B------:R-:W-:-:S04]  /*08f0*/  LOP3.LUT R19, R9, 0x80000000, R7, 0x48, !PT ;  /* 0x8000000009137812 */ /* 0x000fc800078e4807 */
[----:B------:R-:W-:-:S07]  /*0900*/  LOP3.LUT R5, R19, R5, RZ, 0xfc, !PT ;  /* 0x0000000513057212 */ /* 0x000fce00078efcff */
[----:B------:R-:W-:Y:S05]  /*0910*/  @!P0 BRA `(.L_x_4) ;  /* 0x00000000007c8947 */ /* 0x000fea0003800000 */
[----:B------:R-:W-:Y:S01]  /*0920*/  IMAD.MOV R7, RZ, RZ, -R3 ;  /* 0x000000ffff077224 */ /* 0x000fe200078e0a03 */
[----:B------:R-:W-:Y:S01]  /*0930*/  DMUL.RP R4, R24, R4 ;  /* 0x0000000418047228 */ /* 0x000fe20000008000 */
[----:B------:R-:W-:Y:S01]  /*0940*/  IMAD.MOV.U32 R6, RZ, RZ, RZ ;  /* 0x000000ffff067224 */ /* 0x000fe200078e00ff */
[----:B------:R-:W-:-:S05]  /*0950*/  IADD3 R3, PT, PT, -R3, -0x43300000, RZ ;  /* 0xbcd0000003037810 */ /* 0x000fca0007ffe1ff */
[----:B------:R-:W-:-:S03]  /*0960*/  DFMA R6, R20, -R6, R24 ;  /* 0x800000061406722b */ /* 0x000fc60000000018 */
[----:B------:R-:W-:-:S07]  /*0970*/  LOP3.LUT R19, R5, R19, RZ, 0x3c, !PT ;  /* 0x0000001305137212 */ /* 0x000fce00078e3cff */
[----:B------:R-:W-:-:S04]  /*0980*/  FSETP.NEU.AND P0, PT, |R7|, R3, PT ;  /* 0x000000030700720b */ /* 0x000fc80003f0d200 */
[----:B------:R-:W-:Y:S02]  /*0990*/  FSEL R20, R4, R20, !P0 ;  /* 0x0000001404147208 */ /* 0x000fe40004000000 */
[----:B------:R-:W-:Y:S01]  /*09a0*/  FSEL R21, R19, R21, !P0 ;  /* 0x0000001513157208 */ /* 0x000fe20004000000 */
[----:B------:R-:W-:Y:S06]  /*09b0*/  BRA `(.L_x_4) ;  /* 0x0000000000547947 */ /* 0x000fec0003800000 */
.L_x_3:
[----:B------:R-:W-:-:S14]  /*09c0*/  DSETP.NAN.AND P0, PT, R4, R4, PT ;  /* 0x000000040400722a */ /* 0x000fdc0003f08000 */
[----:B------:R-:W-:Y:S05]  /*09d0*/  @P0 BRA `(.L_x_5) ;  /* 0x0000000000440947 */ /* 0x000fea0003800000 */
[----:B------:R-:W-:-:S14]  /*09e0*/  DSETP.NAN.AND P0, PT, R6, R6, PT ;  /* 0x000000060600722a */ /* 0x000fdc0003f08000 */
[----:B------:R-:W-:Y:S05]  /*09f0*/  @P0 BRA `(.L_x_6) ;  /* 0x0000000000300947 */ /* 0x000fea0003800000 */
[----:B------:R-:W-:Y:S01]  /*0a00*/  ISETP.NE.AND P0, PT, R23, R28, PT ;  /* 0x0000001c1700720c */ /* 0x000fe20003f05270 */
[----:B------:R-:W-:Y:S02]  /*0a10*/  IMAD.MOV.U32 R20, RZ, RZ, 0x0 ;  /* 0x00000000ff147424 */ /* 0x000fe400078e00ff */
[----:B------:R-:W-:-:S10]  /*0a20*/  IMAD.MOV.U32 R21, RZ, RZ, -0x80000 ;  /* 0xfff80000ff157424 */ /* 0x000fd400078e00ff */
[----:B------:R-:W-:Y:S05]  /*0a30*/  @!P0 BRA `(.L_x_4) ;  /* 0x0000000000348947 */ /* 0x000fea0003800000 */
[----:B------:R-:W-:Y:S02]  /*0a40*/  ISETP.NE.AND P0, PT, R23, 0x7ff00000, PT ;  /* 0x7ff000001700780c */ /* 0x000fe40003f05270 */
[----:B------:R-:W-:Y:S02]  /*0a50*/  LOP3.LUT R21, R5, 0x80000000, R7, 0x48, !PT ;  /* 0x8000000005157812 */ /* 0x000fe400078e4807 */
[----:B------:R-:W-:-:S13]  /*0a60*/  ISETP.EQ.OR P0, PT, R28, RZ, !P0 ;  /* 0x000000ff1c00720c */ /* 0x000fda0004702670 */
[----:B------:R-:W-:Y:S01]  /*0a70*/  @P0 LOP3.LUT R3, R21, 0x7ff00000, RZ, 0xfc, !PT ;  /* 0x7ff0000015030812 */ /* 0x000fe200078efcff */
[----:B------:R-:W-:Y:S02]  /*0a80*/  @!P0 IMAD.MOV.U32 R20, RZ, RZ, RZ ;  /* 0x000000ffff148224 */ /* 0x000fe400078e00ff */
[----:B------:R-:W-:Y:S02]  /*0a90*/  @P0 IMAD.MOV.U32 R20, RZ, RZ, RZ ;  /* 0x000000ffff140224 */ /* 0x000fe400078e00ff */
[----:B------:R-:W-:Y:S01]  /*0aa0*/  @P0 IMAD.MOV.U32 R21, RZ, RZ, R3 ;  /* 0x000000ffff150224 */ /* 0x000fe200078e0003 */
[----:B------:R-:W-:Y:S06]  /*0ab0*/  BRA `(.L_x_4) ;  /* 0x0000000000147947 */ /* 0x000fec0003800000 */
.L_x_6:
[----:B------:R-:W-:Y:S01]  /*0ac0*/  LOP3.LUT R21, R7, 0x80000, RZ, 0xfc, !PT ;  /* 0x0008000007157812 */ /* 0x000fe200078efcff */
[----:B------:R-:W-:Y:S01]  /*0ad0*/  IMAD.MOV.U32 R20, RZ, RZ, R6 ;  /* 0x000000ffff147224 */ /* 0x000fe200078e0006 */
[----:B------:R-:W-:Y:S06]  /*0ae0*/  BRA `(.L_x_4) ;  /* 0x0000000000087947 */ /* 0x000fec0003800000 */
.L_x_5:
[----:B------:R-:W-:Y:S01]  /*0af0*/  LOP3.LUT R21, R5, 0x80000, RZ, 0xfc, !PT ;  /* 0x0008000005157812 */ /* 0x000fe200078efcff */
[----:B------:R-:W-:-:S07]  /*0b00*/  IMAD.MOV.U32 R20, RZ, RZ, R4 ;  /* 0x000000ffff147224 */ /* 0x000fce00078e0004 */
.L_x_4:
[----:B------:R-:W-:Y:S05]  /*0b10*/  BSYNC.RECONVERGENT B1 ;  /* 0x0000000000017941 */ /* 0x000fea0003800200 */
.L_x_2:
[----:B------:R-:W-:Y:S02]  /*0b20*/  IMAD.MOV.U32 R4, RZ, RZ, R0 ;  /* 0x000000ffff047224 */ /* 0x000fe400078e0000 */
[----:B------:R-:W-:-:S04]  /*0b30*/  IMAD.MOV.U32 R5, RZ, RZ, 0x0 ;  /* 0x00000000ff057424 */ /* 0x000fc800078e00ff */
[----:B------:R-:W-:Y:S05]  /*0b40*/  RET.REL.NODEC R4 `(_Z18simulate_kernel_v3PdS_S_ddddddddmm) ;  /* 0xfffffff4042c7950 */ /* 0x000fea0003c3ffff */
.L_x_7:
[----:B------:R-:W-:-:S00]  /*0b50*/  BRA `(.L_x_7) ;  /* 0xfffffffc00fc7947 */ /* 0x000fc0000383ffff */
[----:B------:R-:W-:-:S00]  /*0b60*/  NOP ;  /* 0x0000000000007918 */ /* 0x000fc00000000000 */
        /* <DEDUP_REMOVED lines=9> */
.L_x_27:


//--------------------- .text._Z18simulate_kernel_v2PdS_S_ddddddddmm --------------------------
	.section	.text._Z18simulate_kernel_v2PdS_S_ddddddddmm,"ax",@progbits
	.align	128
        .global         _Z18simulate_kernel_v2PdS_S_ddddddddmm
        .type           _Z18simulate_kernel_v2PdS_S_ddddddddmm,@function
        .size           _Z18simulate_kernel_v2PdS_S_ddddddddmm,(.L_x_28 - _Z18simulate_kernel_v2PdS_S_ddddddddmm)
        .other          _Z18simulate_kernel_v2PdS_S_ddddddddmm,@"STO_CUDA_ENTRY STV_DEFAULT"
_Z18simulate_kernel_v2PdS_S_ddddddddmm:
.text._Z18simulate_kernel_v2PdS_S_ddddddddmm:
        /* <DEDUP_REMOVED lines=27> */
[----:B------:R-:W1:Y:S01]  /*01b0*/  LDCU.128 UR12, c[0x0][0x380] ;  /* 0x00007000ff0c77ac */ /* 0x000e620008000c00 */
[C---:B------:R-:W-:Y:S02]  /*01c0*/  IMAD R8, R0.reuse, UR6, R5 ;  /* 0x0000000600087c24 */ /* 0x040fe4000f8e0205 */
[C---:B------:R-:W-:Y:S01]  /*01d0*/  IMAD.WIDE.U32 R2, R0.reuse, UR6, RZ ;  /* 0x0000000600027c25 */ /* 0x040fe2000f8e00ff */
[----:B------:R-:W2:Y:S03]  /*01e0*/  LDCU.64 UR4, c[0x0][0x358] ;  /* 0x00006b00ff0477ac */ /* 0x000ea60008000a00 */
[----:B------:R-:W-:Y:S01]  /*01f0*/  IMAD R3, R0, UR7, R3 ;  /* 0x0000000700037c24 */ /* 0x000fe2000f8e0203 */
[C---:B------:R-:W-:Y:S01]  /*0200*/  IADD3 R0, P0, PT, R8.reuse, -R2, RZ ;  /* 0x8000000208007210 */ /* 0x040fe20007f1e0ff */
[----:B------:R-:W3:Y:S01]  /*0210*/  LDC.64 R24, c[0x0][0x398] ;  /* 0x0000e600ff187b82 */ /* 0x000ee20000000a00 */
[----:B------:R-:W4:Y:S02]  /*0220*/  LDCU.128 UR8, c[0x0][0x3a0] ;  /* 0x00007400ff0877ac */ /* 0x000f240008000c00 */
[----:B------:R-:W-:Y:S01]  /*0230*/  LEA.HI.X.SX32 R7, R8, ~R3, 0x1, P0 ;  /* 0x8000000308077211 */ /* 0x000fe200000f0eff */
[----:B------:R-:W5:Y:S04]  /*0240*/  LDCU.64 UR6, c[0x0][0x3b0] ;  /* 0x00007600ff0677ac */ /* 0x000f680008000a00 */
[----:B------:R-:W4:Y:S01]  /*0250*/  LDC.64 R26, c[0x0][0x380] ;  /* 0x0000e000ff1a7b82 */ /* 0x000f220000000a00 */
[----:B-1----:R-:W-:-:S04]  /*0260*/  LEA R22, P1, R0, UR14, 0x3 ;  /* 0x0000000e00167c11 */ /* 0x002fc8000f8218ff */
[----:B------:R-:W-:Y:S01]  /*0270*/  LEA.HI.X R23, R0, UR15, R7, 0x3, P1 ;  /* 0x0000000f00177c11 */ /* 0x000fe200088f1c07 */
[----:B0-----:R-:W-:-:S04]  /*0280*/  IMAD.WIDE R16, R8, 0x8, R16 ;  /* 0x0000000808107825 */ /* 0x001fc800078e0210 */
[----:B--2---:R-:W2:Y:S01]  /*0290*/  LDG.E.64 R18, desc[UR4][R22.64] ;  /* 0x0000000416127981 */ /* 0x004ea2000c1e1b00 */
[----:B------:R-:W-:-:S03]  /*02a0*/  LEA R20, P0, R2, R16, 0x3 ;  /* 0x0000001002147211 */ /* 0x000fc600078018ff */
[----:B------:R-:W5:Y:S01]  /*02b0*/  LDG.E.64 R6, desc[UR4][R16.64] ;  /* 0x0000000410067981 */ /* 0x000f62000c1e1b00 */
[----:B------:R-:W-:-:S03]  /*02c0*/  LEA.HI.X R21, R2, R17, R3, 0x3, P0 ;  /* 0x0000001102157211 */ /* 0x000fc600000f1c03 */
[----:B------:R-:W3:Y:S04]  /*02d0*/  LDG.E.64 R10, desc[UR4][R16.64+0x8] ;  /* 0x00000804100a7981 */ /* 0x000ee8000c1e1b00 */
[----:B------:R-:W2:Y:S04]  /*02e0*/  LDG.E.64 R14, desc[UR4][R20.64] ;  /* 0x00000004140e7981 */ /* 0x000ea8000c1e1b00 */
[----:B------:R-:W4:Y:S01]  /*02f0*/  LDG.E.64 R12, desc[UR4][R16.64+-0x8] ;  /* 0xfffff804100c7981 */ /* 0x000f22000c1e1b00 */
[----:B--2---:R-:W-:-:S08]  /*0300*/  DADD R14, R14, R18 ;  /* 0x000000000e0e7229 */ /* 0x004fd00000000012 */
[----:B-----5:R-:W-:Y:S02]  /*0310*/  DFMA R18, R6, -4, R14 ;  /* 0xc01000000612782b */ /* 0x020fe4000000000e */
[----:B------:R-:W0:Y:S06]  /*0320*/  LDC.64 R14, c[0x0][0x390] ;  /* 0x0000e400ff0e7b82 */ /* 0x000e2c0000000a00 */
[----:B---3--:R-:W-:-:S08]  /*0330*/  DADD R10, R18, R10 ;  /* 0x00000000120a7229 */ /* 0x008fd0000000000a */
[----:B----4-:R-:W-:-:S08]  /*0340*/  DADD R10, R10, R12 ;  /* 0x000000000a0a7229 */ /* 0x010fd0000000000c */
[----:B------:R-:W-:Y:S01]  /*0350*/  DFMA R6, R10, R24, R6 ;  /* 0x000000180a06722b */ /* 0x000fe20000000006 */
[----:B------:R-:W-:-:S04]  /*0360*/  IMAD.WIDE R10, R8, 0x8, R26 ;  /* 0x00000008080a7825 */ /* 0x000fc800078e021a */
[----:B0-----:R-:W-:Y:S02]  /*0370*/  IMAD.WIDE R8, R8, 0x8, R14 ;  /* 0x0000000808087825 */ /* 0x001fe400078e020e */
[----:B------:R0:W-:Y:S04]  /*0380*/  STG.E.64 desc[UR4][R10.64], R6 ;  /* 0x000000060a007986 */ /* 0x0001e8000c101b04 */
[----:B------:R-:W2:Y:S01]  /*0390*/  LDG.E.64 R18, desc[UR4][R8.64] ;  /* 0x0000000408127981 */ /* 0x000ea2000c1e1b00 */
[C---:B------:R-:W-:Y:S02]  /*03a0*/  DMUL R12, R6.reuse, UR8 ;  /* 0x00000008060c7c28 */ /* 0x040fe40008000000 */
[C---:B------:R-:W-:Y:S02]  /*03b0*/  DADD R14, R6.reuse, -UR6 ;  /* 0x80000006060e7e29 */ /* 0x040fe40008000000 */
[----:B------:R-:W-:-:S06]  /*03c0*/  DADD R16, R6, -1 ;  /* 0xbff0000006107429 */ /* 0x000fcc0000000000 */
[----:B------:R-:W-:-:S08]  /*03d0*/  DMUL R12, R12, R14 ;  /* 0x0000000e0c0c7228 */ /* 0x000fd00000000000 */
[----:B------:R-:W-:Y:S01]  /*03e0*/  DMUL R12, R12, R16 ;  /* 0x000000100c0c7228 */ /* 0x000fe20000000000 */
[----:B------:R-:W-:-:S05]  /*03f0*/  IADD3 R2, P0, PT, R5, R2, RZ ;  /* 0x0000000205027210 */ /* 0x000fca0007f1e0ff */
[----:B------:R-:W-:Y:S02]  /*0400*/  IMAD.X R3, RZ, RZ, R3, P0 ;  /* 0x000000ffff037224 */ /* 0x000fe400000e0603 */
[----:B--2---:R-:W-:Y:S01]  /*0410*/  DFMA R12, R6, R18, R12 ;  /* 0x00000012060c722b */ /* 0x004fe2000000000c */
[----:B------:R-:W-:-:S07]  /*0420*/  LEA R18, P1, R2, UR12, 0x3 ;  /* 0x0000000c02127c11 */ /* 0x000fce000f8218ff */
[----:B0-----:R-:W-:Y:S01]  /*0430*/  DFMA R6, -R12, UR10, R6 ;  /* 0x0000000a0c067c2b */ /* 0x001fe20008000106 */
[----:B------:R-:W-:Y:S01]  /*0440*/  LEA.HI.X R19, R2, UR13, R3, 0x3, P1 ;  /* 0x0000000d02137c11 */ /* 0x000fe200088f1c03 */
[----:B------:R-:W0:Y:S05]  /*0450*/  LDCU.128 UR8, c[0x0][0x3c0] ;  /* 0x00007800ff0877ac */ /* 0x000e2a0008000c00 */
[----:B------:R1:W-:Y:S04]  /*0460*/  STG.E.64 desc[UR4][R10.64], R6 ;  /* 0x000000060a007986 */ /* 0x0003e8000c101b04 */
[----:B------:R-:W0:Y:S04]  /*0470*/  LDG.E.64 R14, desc[UR4][R18.64] ;  /* 0x00000004120e7981 */ /* 0x000e28000c1e1b00 */
[----:B------:R-:W2:Y:S01]  /*0480*/  LDG.E.64 R4, desc[UR4][R8.64] ;  /* 0x0000000408047981 */ /* 0x000ea2000c1e1b00 */
[----:B------:R-:W-:Y:S01]  /*0490*/  IMAD.MOV.U32 R2, RZ, RZ, 0x1 ;  /* 0x00000001ff027424 */ /* 0x000fe200078e00ff */
[----:B------:R-:W-:Y:S01]  /*04a0*/  BSSY.RECONVERGENT B0, `(.L_x_8) ;  /* 0x0000014000007945 */ /* 0x000fe20003800200 */
[----:B0-----:R-:W-:-:S06]  /*04b0*/  DADD R14, R14, UR10 ;  /* 0x0000000a0e0e7e29 */ /* 0x001fcc0008000000 */
[----:B------:R-:W0:Y:S02]  /*04c0*/  MUFU.RCP64H R3, R15 ;  /* 0x0000000f00037308 */ /* 0x000e240000001800 */
[----:B0-----:R-:W-:-:S08]  /*04d0*/  DFMA R12, -R14, R2, 1 ;  /* 0x3ff000000e0c742b */ /* 0x001fd00000000102 */
[----:B------:R-:W-:-:S08]  /*04e0*/  DFMA R12, R12, R12, R12 ;  /* 0x0000000c0c0c722b */ /* 0x000fd0000000000c */
[----:B------:R-:W-:-:S08]  /*04f0*/  DFMA R2, R2, R12, R2 ;  /* 0x0000000c0202722b */ /* 0x000fd00000000002 */
[----:B------:R-:W-:Y:S02]  /*0500*/  DFMA R16, -R14, R2, 1 ;  /* 0x3ff000000e10742b */ /* 0x000fe40000000102 */
[----:B--2---:R-:W-:-:S06]  /*0510*/  DMUL R12, R4, UR8 ;  /* 0x00000008040c7c28 */ /* 0x004fcc0008000000 */
[----:B------:R-:W-:-:S08]  /*0520*/  DFMA R2, R2, R16, R2 ;  /* 0x000000100202722b */ /* 0x000fd00000000002 */
[----:B-1----:R-:W-:-:S08]  /*0530*/  DMUL R10, R12, R2 ;  /* 0x000000020c0a7228 */ /* 0x002fd00000000000 */
[----:B------:R-:W-:-:S08]  /*0540*/  DFMA R16, -R14, R10, R12 ;  /* 0x0000000a0e10722b */ /* 0x000fd0000000010c */
[----:B------:R-:W-:Y:S01]  /*0550*/  DFMA R2, R2, R16, R10 ;  /* 0x000000100202722b */ /* 0x000fe2000000000a */
[----:B------:R-:W-:-:S09]  /*0560*/  FSETP.GEU.AND P1, PT, |R13|, 6.5827683646048100446e-37, PT ;  /* 0x036000000d00780b */ /* 0x000fd20003f2e200 */
[----:B------:R-:W-:-:S05]  /*0570*/  FFMA R0, RZ, R15, R3 ;  /* 0x0000000fff007223 */ /* 0x000fca0000000003 */
[----:B------:R-:W-:-:S13]  /*0580*/  FSETP.GT.AND P0, PT, |R0|, 1.469367938527859385e-39, PT ;  /* 0x001000000000780b */ /* 0x000fda0003f04200 */
[----:B------:R-:W-:Y:S05]  /*0590*/  @P0 BRA P1, `(.L_x_9) ;  /* 0x0000000000100947 */ /* 0x000fea0000800000 */
[----:B------:R-:W-:-:S07]  /*05a0*/  MOV R0, 0x5c0 ;  /* 0x000005c000007802 */ /* 0x000fce0000000f00 */
[----:B------:R-:W-:Y:S05]  /*05b0*/  CALL.REL.NOINC `($__internal_1_$__cuda_sm20_div_rn_f64_full) ;  /* 0x00000000003c7944 */ /* 0x000fea0003c00000 */
[----:B------:R-:W-:Y:S02]  /*05c0*/  IMAD.MOV.U32 R2, RZ, RZ, R18 ;  /* 0x000000ffff027224 */ /* 0x000fe400078e0012 */
[----:B------:R-:W-:-:S07]  /*05d0*/  IMAD.MOV.U32 R3, RZ, RZ, R19 ;  /* 0x000000ffff037224 */ /* 0x000fce00078e0013 */
.L_x_9:
[----:B------:R-:W-:Y:S05]  /*05e0*/  BSYNC.RECONVERGENT B0 ;  /* 0x0000000000007941 */ /* 0x000fea0003800200 */
.L_x_8:
[----:B------:R-:W0:Y:S01]  /*05f0*/  LDCU.64 UR8, c[0x0][0x3d0] ;  /* 0x00007a00ff0877ac */ /* 0x000e220008000a00 */
[----:B------:R-:W1:Y:S01]  /*0600*/  LDCU.64 UR6, c[0x0][0x3b8] ;  /* 0x00007700ff0677ac */ /* 0x000e620008000a00 */
[----:B------:R-:W2:Y:S01]  /*0610*/  LDCU.128 UR12, c[0x0][0x3a0] ;  /* 0x00007400ff0c77ac */ /* 0x000ea20008000c00 */
[----:B0-----:R-:W-:Y:S02]  /*0620*/  DADD R10, R6, -UR8 ;  /* 0x80000008060a7e29 */ /* 0x001fe40008000000 */
[----:B-1----:R-:W-:Y:S02]  /*0630*/  DADD R2, R2, UR6 ;  /* 0x0000000602027e29 */ /* 0x002fe40008000000 */
[----:B--2---:R-:W-:-:S04]  /*0640*/  DMUL R6, R6, UR12 ;  /* 0x0000000c06067c28 */ /* 0x004fc80008000000 */
[----:B------:R-:W-:Y:S02]  /*0650*/  DADD R10, R10, -1 ;  /* 0xbff000000a0a7429 */ /* 0x000fe40000000000 */
[----:B------:R-:W-:-:S06]  /*0660*/  DMUL R2, R2, UR14 ;  /* 0x0000000e02027c28 */ /* 0x000fcc0008000000 */
[----:B------:R-:W-:-:S08]  /*0670*/  DFMA R6, -R6, R10, -R4 ;  /* 0x0000000a0606722b */ /* 0x000fd00000000904 */
[----:B------:R-:W-:-:S07]  /*0680*/  DFMA R2, R2, R6, R4 ;  /* 0x000000060202722b */ /* 0x000fce0000000004 */
[----:B------:R-:W-:Y:S01]  /*0690*/  STG.E.64 desc[UR4][R8.64], R2 ;  /* 0x0000000208007986 */ /* 0x000fe2000c101b04 */
[----:B------:R-:W-:Y:S05]  /*06a0*/  EXIT ;  /* 0x000000000000794d */ /* 0x000fea0003800000 */
        .weak           $__internal_1_$__cuda_sm20_div_rn_f64_full
        .type           $__internal_1_$__cuda_sm20_div_rn_f64_full,@function
        .size           $__internal_1_$__cuda_sm20_div_rn_f64_full,(.L_x_28 - $__internal_1_$__cuda_sm20_div_rn_f64_full)
$__internal_1_$__cuda_sm20_div_rn_f64_full:
[C---:B------:R-:W-:Y:S01]  /*06b0*/  FSETP.GEU.AND P0, PT, |R15|.reuse, 1.469367938527859385e-39, PT ;  /* 0x001000000f00780b */ /* 0x040fe20003f0e200 */
[--C-:B------:R-:W-:Y:S01]  /*06c0*/  IMAD.MOV.U32 R10, RZ, RZ, R14.reuse ;  /* 0x000000ffff0a7224 */ /* 0x100fe200078e000e */
[----:B------:R-:W-:Y:S01]  /*06d0*/  LOP3.LUT R2, R15, 0x800fffff, RZ, 0xc0, !PT ;  /* 0x800fffff0f027812 */ /* 0x000fe200078ec0ff */
[----:B------:R-:W-:Y:S01]  /*06e0*/  IMAD.MOV.U32 R11, RZ, RZ, R15 ;  /* 0x000000ffff0b7224 */ /* 0x000fe200078e000f */
[C---:B------:R-:W-:Y:S01]  /*06f0*/  FSETP.GEU.AND P2, PT, |R13|.reuse, 1.469367938527859385e-39, PT ;  /* 0x001000000d00780b */ /* 0x040fe20003f4e200 */
[----:B------:R-:W-:Y:S01]  /*0700*/  IMAD.MOV.U32 R16, RZ, RZ, 0x1 ;  /* 0x00000001ff107424 */ /* 0x000fe200078e00ff */
[----:B------:R-:W-:Y:S01]  /*0710*/  LOP3.LUT R3, R2, 0x3ff00000, RZ, 0xfc, !PT ;  /* 0x3ff0000002037812 */ /* 0x000fe200078efcff */
[----:B------:R-:W-:Y:S01]  /*0720*/  IMAD.MOV.U32 R2, RZ, RZ, R14 ;  /* 0x000000ffff027224 */ /* 0x000fe200078e000e */
[----:B------:R-:W-:Y:S01]  /*0730*/  LOP3.LUT R20, R13, 0x7ff00000, RZ, 0xc0, !PT ;  /* 0x7ff000000d147812 */ /* 0x000fe200078ec0ff */
[----:B------:R-:W-:Y:S01]  /*0740*/  IMAD.MOV.U32 R14, RZ, RZ, R12 ;  /* 0x000000ffff0e7224 */ /* 0x000fe200078e000c */
[----:B------:R-:W-:Y:S01]  /*0750*/  LOP3.LUT R23, R15, 0x7ff00000, RZ, 0xc0, !PT ;  /* 0x7ff000000f177812 */ /* 0x000fe200078ec0ff */
[----:B------:R-:W-:Y:S02]  /*0760*/  BSSY.RECONVERGENT B1, `(.L_x_10) ;  /* 0x000004e000017945 */ /* 0x000fe40003800200 */
[----:B------:R-:W-:Y:S01]  /*0770*/  @!P0 DMUL R2, R10, 8.98846567431157953865e+307 ;  /* 0x7fe000000a028828 */ /* 0x000fe20000000000 */
[----:B------:R-:W-:Y:S01]  /*0780*/  ISETP.GE.U32.AND P1, PT, R20, R23, PT ;  /* 0x000000171400720c */ /* 0x000fe20003f26070 */
[----:B------:R-:W-:-:S02]  /*0790*/  IMAD.MOV.U32 R22, RZ, RZ, R20 ;  /* 0x000000ffff167224 */ /* 0x000fc400078e0014 */
[----:B------:R-:W-:Y:S02]  /*07a0*/  @!P2 LOP3.LUT R21, R11, 0x7ff00000, RZ, 0xc0, !PT ;  /* 0x7ff000000b15a812 */ /* 0x000fe400078ec0ff */
[----:B------:R-:W0:Y:S02]  /*07b0*/  MUFU.RCP64H R17, R3 ;  /* 0x0000000300117308 */ /* 0x000e240000001800 */
[----:B------:R-:W-:Y:S01]  /*07c0*/  @!P2 ISETP.GE.U32.AND P3, PT, R20, R21, PT ;  /* 0x000000151400a20c */ /* 0x000fe20003f66070 */
[----:B------:R-:W-:Y:S01]  /*07d0*/  IMAD.MOV.U32 R21, RZ, RZ, 0x1ca00000 ;  /* 0x1ca00000ff157424 */ /* 0x000fe200078e00ff */
[----:B------:R-:W-:-:S04]  /*07e0*/  @!P0 LOP3.LUT R23, R3, 0x7ff00000, RZ, 0xc0, !PT ;  /* 0x7ff0000003178812 */ /* 0x000fc800078ec0ff */
[----:B------:R-:W-:-:S04]  /*07f0*/  SEL R15, R21, 0x63400000, !P1 ;  /* 0x63400000150f7807 */ /* 0x000fc80004800000 */
[----:B------:R-:W-:Y:S01]  /*0800*/  LOP3.LUT R15, R15, 0x800fffff, R13, 0xf8, !PT ;  /* 0x800fffff0f0f7812 */ /* 0x000fe200078ef80d */
[----:B0-----:R-:W-:-:S08]  /*0810*/  DFMA R18, R16, -R2, 1 ;  /* 0x3ff000001012742b */ /* 0x001fd00000000802 */
[----:B------:R-:W-:-:S08]  /*0820*/  DFMA R18, R18, R18, R18 ;  /* 0x000000121212722b */ /* 0x000fd00000000012 */
[----:B------:R-:W-:Y:S01]  /*0830*/  DFMA R16, R16, R18, R16 ;  /* 0x000000121010722b */ /* 0x000fe20000000010 */
[----:B------:R-:W-:-:S04]  /*0840*/  @!P2 SEL R19, R21, 0x63400000, !P3 ;  /* 0x634000001513a807 */ /* 0x000fc80005800000 */
[----:B------:R-:W-:-:S03]  /*0850*/  @!P2 LOP3.LUT R24, R19, 0x80000000, R13, 0xf8, !PT ;  /* 0x800000001318a812 */ /* 0x000fc600078ef80d */
[----:B------:R-:W-:Y:S01]  /*0860*/  DFMA R18, R16, -R2, 1 ;  /* 0x3ff000001012742b */ /* 0x000fe20000000802 */
[----:B------:R-:W-:Y:S01]  /*0870*/  @!P2 LOP3.LUT R25, R24, 0x100000, RZ, 0xfc, !PT ;  /* 0x001000001819a812 */ /* 0x000fe200078efcff */
[----:B------:R-:W-:-:S06]  /*0880*/  @!P2 IMAD.MOV.U32 R24, RZ, RZ, RZ ;  /* 0x000000ffff18a224 */ /* 0x000fcc00078e00ff */
[----:B------:R-:W-:Y:S02]  /*0890*/  DFMA R16, R16, R18, R16 ;  /* 0x000000121010722b */ /* 0x000fe40000000010 */
[----:B------:R-:W-:-:S08]  /*08a0*/  @!P2 DFMA R14, R14, 2, -R24 ;  /* 0x400000000e0ea82b */ /* 0x000fd00000000818 */
[----:B------:R-:W-:Y:S02]  /*08b0*/  DMUL R18, R16, R14 ;  /* 0x0000000e10127228 */ /* 0x000fe40000000000 */
[----:B------:R-:W-:-:S05]  /*08c0*/  @!P2 LOP3.LUT R22, R15, 0x7ff00000, RZ, 0xc0, !PT ;  /* 0x7ff000000f16a812 */ /* 0x000fca00078ec0ff */
[----:B------:R-:W-:Y:S01]  /*08d0*/  VIADD R26, R22, 0xffffffff ;  /* 0xffffffff161a7836 */ /* 0x000fe20000000000 */
[----:B------:R-:W-:-:S04]  /*08e0*/  DFMA R24, R18, -R2, R14 ;  /* 0x800000021218722b */ /* 0x000fc8000000000e */
[----:B------:R-:W-:Y:S01]  /*08f0*/  ISETP.GT.U32.AND P0, PT, R26, 0x7feffffe, PT ;  /* 0x7feffffe1a00780c */ /* 0x000fe20003f04070 */
[----:B------:R-:W-:-:S03]  /*0900*/  VIADD R26, R23, 0xffffffff ;  /* 0xffffffff171a7836 */ /* 0x000fc60000000000 */
[----:B------:R-:W-:Y:S02]  /*0910*/  DFMA R16, R16, R24, R18 ;  /* 0x000000181010722b */ /* 0x000fe40000000012 */
[----:B------:R-:W-:-:S13]  /*0920*/  ISETP.GT.U32.OR P0, PT, R26, 0x7feffffe, P0 ;  /* 0x7feffffe1a00780c */ /* 0x000fda0000704470 */
[----:B------:R-:W-:Y:S05]  /*0930*/  @P0 BRA `(.L_x_11) ;  /* 0x00000000006c0947 */ /* 0x000fea0003800000 */
[----:B------:R-:W-:-:S04]  /*0940*/  LOP3.LUT R13, R11, 0x7ff00000, RZ, 0xc0, !PT ;  /* 0x7ff000000b0d7812 */ /* 0x000fc800078ec0ff */
[CC--:B------:R-:W-:Y:S02]  /*0950*/  VIADDMNMX R12, R20.reuse, -R13.reuse, 0xb9600000, !PT ;  /* 0xb9600000140c7446 */ /* 0x0c0fe4000780090d */
[----:B------:R-:W-:Y:S01]  /*0960*/  ISETP.GE.U32.AND P0, PT, R20, R13, PT ;  /* 0x0000000d1400720c */ /* 0x000fe20003f06070 */
[----:B------:R-:W-:Y:S01]  /*0970*/  IMAD.MOV.U32 R20, RZ, RZ, RZ ;  /* 0x000000ffff147224 */ /* 0x000fe200078e00ff */
[----:B------:R-:W-:Y:S02]  /*0980*/  VIMNMX R12, PT, PT, R12, 0x46a00000, PT ;  /* 0x46a000000c0c7848 */ /* 0x000fe40003fe0100 */
        /* <DEDUP_REMOVED lines=12> */
[----:B------:R-:W-:Y:S02]  /*0a50*/  IMAD.MOV R3, RZ, RZ, -R12 ;  /* 0x000000ffff037224 */ /* 0x000fe400078e0a0c */
[----:B------:R-:W-:-:S06]  /*0a60*/  IMAD.MOV.U32 R2, RZ, RZ, RZ ;  /* 0x000000ffff027224 */ /* 0x000fcc00078e00ff */
[----:B------:R-:W-:Y:S02]  /*0a70*/  DFMA R2, R18, -R2, R16 ;  /* 0x800000021202722b */ /* 0x000fe40000000010 */
[----:B------:R-:W-:-:S04]  /*0a80*/  DMUL.RP R16, R16, R20 ;  /* 0x0000001410107228 */ /* 0x000fc80000008000 */
[----:B------:R-:W-:-:S04]  /*0a90*/  IADD3 R2, PT, PT, -R12, -0x43300000, RZ ;  /* 0xbcd000000c027810 */ /* 0x000fc80007ffe1ff */
[----:B------:R-:W-:Y:S02]  /*0aa0*/  FSETP.NEU.AND P0, PT, |R3|, R2, PT ;  /* 0x000000020300720b */ /* 0x000fe40003f0d200 */
[----:B------:R-:W-:Y:S02]  /*0ab0*/  LOP3.LUT R11, R17, R11, RZ, 0x3c, !PT ;  /* 0x0000000b110b7212 */ /* 0x000fe400078e3cff */
[----:B------:R-:W-:Y:S02]  /*0ac0*/  FSEL R18, R16, R18, !P0 ;  /* 0x0000001210127208 */ /* 0x000fe40004000000 */
[----:B------:R-:W-:Y:S01]  /*0ad0*/  FSEL R19, R11, R19, !P0 ;  /* 0x000000130b137208 */ /* 0x000fe20004000000 */
[----:B------:R-:W-:Y:S06]  /*0ae0*/  BRA `(.L_x_12) ;  /* 0x0000000000547947 */ /* 0x000fec0003800000 */
.L_x_11:
        /* <DEDUP_REMOVED lines=16> */
.L_x_14:
[----:B------:R-:W-:Y:S01]  /*0bf0*/  LOP3.LUT R19, R11, 0x80000, RZ, 0xfc, !PT ;  /* 0x000800000b137812 */ /* 0x000fe200078efcff */
[----:B------:R-:W-:Y:S01]  /*0c00*/  IMAD.MOV.U32 R18, RZ, RZ, R10 ;  /* 0x000000ffff127224 */ /* 0x000fe200078e000a */
[----:B------:R-:W-:Y:S06]  /*0c10*/  BRA `(.L_x_12) ;  /* 0x0000000000087947 */ /* 0x000fec0003800000 */
.L_x_13:
[----:B------:R-:W-:Y:S01]  /*0c20*/  LOP3.LUT R19, R13, 0x80000, RZ, 0xfc, !PT ;  /* 0x000800000d137812 */ /* 0x000fe200078efcff */
[----:B------:R-:W-:-:S07]  /*0c30*/  IMAD.MOV.U32 R18, RZ, RZ, R12 ;  /* 0x000000ffff127224 */ /* 0x000fce00078e000c */
.L_x_12:
[----:B------:R-:W-:Y:S05]  /*0c40*/  BSYNC.RECONVERGENT B1 ;  /* 0x0000000000017941 */ /* 0x000fea0003800200 */
.L_x_10:
[----:B------:R-:W-:Y:S02]  /*0c50*/  IMAD.MOV.U32 R2, RZ, RZ, R0 ;  /* 0x000000ffff027224 */ /* 0x000fe400078e0000 */
[----:B------:R-:W-:-:S04]  /*0c60*/  IMAD.MOV.U32 R3, RZ, RZ, 0x0 ;  /* 0x00000000ff037424 */ /* 0x000fc800078e00ff */
[----:B------:R-:W-:Y:S05]  /*0c70*/  RET.REL.NODEC R2 `(_Z18simulate_kernel_v2PdS_S_ddddddddmm) ;  /* 0xfffffff002e07950 */ /* 0x000fea0003c3ffff */
.L_x_15:
        /* <DEDUP_REMOVED lines=16> */
.L_x_28:


//--------------------- .text._Z18solve_ode_recoveryPdS_ddddddmm --------------------------
	.section	.text._Z18solve_ode_recoveryPdS_ddddddmm,"ax",@progbits
	.align	128
        .global         _Z18solve_ode_recoveryPdS_ddddddmm
        .type           _Z18solve_ode_recoveryPdS_ddddddmm,@function
        .size           _Z18solve_ode_recoveryPdS_ddddddmm,(.L_x_29 - _Z18solve_ode_recoveryPdS_ddddddmm)
        .other          _Z18solve_ode_recoveryPdS_ddddddmm,@"STO_CUDA_ENTRY STV_DEFAULT"
_Z18solve_ode_recoveryPdS_ddddddmm:
.text._Z18solve_ode_recoveryPdS_ddddddmm:
        /* <DEDUP_REMOVED lines=29> */
[----:B------:R-:W2:Y:S05]  /*01d0*/  LDCU.64 UR6, c[0x0][0x3b0] ;  /* 0x00007600ff0677ac */ /* 0x000eaa0008000a00 */
[----:B------:R-:W3:Y:S01]  /*01e0*/  LDC.64 R6, c[0x0][0x388] ;  /* 0x0000e200ff067b82 */ /* 0x000ee20000000a00 */
[----:B0-----:R-:W-:-:S06]  /*01f0*/  IMAD.WIDE R8, R3, 0x8, R8 ;  /* 0x0000000803087825 */ /* 0x001fcc00078e0208 */
[----:B-1----:R-:W2:Y:S01]  /*0200*/  LDG.E.64 R8, desc[UR4][R8.64] ;  /* 0x0000000408087981 */ /* 0x002ea2000c1e1b00 */
[----:B---3--:R-:W-:-:S05]  /*0210*/  IMAD.WIDE R6, R3, 0x8, R6 ;  /* 0x0000000803067825 */ /* 0x008fca00078e0206 */
[----:B------:R-:W3:Y:S01]  /*0220*/  LDG.E.64 R4, desc[UR4][R6.64] ;  /* 0x0000000406047981 */ /* 0x000ee2000c1e1b00 */
[----:B------:R-:W-:Y:S01]  /*0230*/  IMAD.MOV.U32 R2, RZ, RZ, 0x1 ;  /* 0x00000001ff027424 */ /* 0x000fe200078e00ff */
[----:B------:R-:W-:Y:S01]  /*0240*/  BSSY.RECONVERGENT B0, `(.L_x_16) ;  /* 0x0000015000007945 */ /* 0x000fe20003800200 */
[----:B--2---:R-:W-:Y:S01]  /*0250*/  DADD R10, R8, UR6 ;  /* 0x00000006080a7e29 */ /* 0x004fe20008000000 */
[----:B------:R-:W3:Y:S05]  /*0260*/  LDCU.64 UR6, c[0x0][0x3a8] ;  /* 0x00007500ff0677ac */ /* 0x000eea0008000a00 */
[----:B------:R-:W0:Y:S02]  /*0270*/  MUFU.RCP64H R3, R11 ;  /* 0x0000000b00037308 */ /* 0x000e240000001800 */
[----:B0-----:R-:W-:-:S08]  /*0280*/  DFMA R12, -R10, R2, 1 ;  /* 0x3ff000000a0c742b */ /* 0x001fd00000000102 */
[----:B------:R-:W-:-:S08]  /*0290*/  DFMA R12, R12, R12, R12 ;  /* 0x0000000c0c0c722b */ /* 0x000fd0000000000c */
[----:B------:R-:W-:Y:S02]  /*02a0*/  DFMA R2, R2, R12, R2 ;  /* 0x0000000c0202722b */ /* 0x000fe40000000002 */
[----:B---3--:R-:W-:-:S06]  /*02b0*/  DMUL R12, R4, UR6 ;  /* 0x00000006040c7c28 */ /* 0x008fcc0008000000 */
[----:B------:R-:W-:-:S04]  /*02c0*/  DFMA R14, -R10, R2, 1 ;  /* 0x3ff000000a0e742b */ /* 0x000fc80000000102 */
[----:B------:R-:W-:-:S04]  /*02d0*/  FSETP.GEU.AND P1, PT, |R13|, 6.5827683646048100446e-37, PT ;  /* 0x036000000d00780b */ /* 0x000fc80003f2e200 */
[----:B------:R-:W-:-:S08]  /*02e0*/  DFMA R2, R2, R14, R2 ;  /* 0x0000000e0202722b */ /* 0x000fd00000000002 */
[----:B------:R-:W-:-:S08]  /*02f0*/  DMUL R14, R12, R2 ;  /* 0x000000020c0e7228 */ /* 0x000fd00000000000 */
[----:B------:R-:W-:-:S08]  /*0300*/  DFMA R16, -R10, R14, R12 ;  /* 0x0000000e0a10722b */ /* 0x000fd0000000010c */
[----:B------:R-:W-:-:S10]  /*0310*/  DFMA R2, R2, R16, R14 ;  /* 0x000000100202722b */ /* 0x000fd4000000000e */
[----:B------:R-:W-:-:S05]  /*0320*/  FFMA R0, RZ, R11, R3 ;  /* 0x0000000bff007223 */ /* 0x000fca0000000003 */
[----:B------:R-:W-:-:S13]  /*0330*/  FSETP.GT.AND P0, PT, |R0|, 1.469367938527859385e-39, PT ;  /* 0x001000000000780b */ /* 0x000fda0003f04200 */
[----:B------:R-:W-:Y:S05]  /*0340*/  @P0 BRA P1, `(.L_x_17) ;  /* 0x0000000000100947 */ /* 0x000fea0000800000 */
[----:B------:R-:W-:-:S07]  /*0350*/  MOV R0, 0x370 ;  /* 0x0000037000007802 */ /* 0x000fce0000000f00 */
[----:B------:R-:W-:Y:S05]  /*0360*/  CALL.REL.NOINC `($__internal_2_$__cuda_sm20_div_rn_f64_full) ;  /* 0x00000000003c7944 */ /* 0x000fea0003c00000 */
[----:B------:R-:W-:Y:S02]  /*0370*/  IMAD.MOV.U32 R2, RZ, RZ, R18 ;  /* 0x000000ffff027224 */ /* 0x000fe400078e0012 */
[----:B------:R-:W-:-:S07]  /*0380*/  IMAD.MOV.U32 R3, RZ, RZ, R19 ;  /* 0x000000ffff037224 */ /* 0x000fce00078e0013 */
.L_x_17:
[----:B------:R-:W-:Y:S05]  /*0390*/  BSYNC.RECONVERGENT B0 ;  /* 0x0000000000007941 */ /* 0x000fea0003800200 */
.L_x_16:
        /* <DEDUP_REMOVED lines=12> */
        .weak           $__internal_2_$__cuda_sm20_div_rn_f64_full
        .type           $__internal_2_$__cuda_sm20_div_rn_f64_full,@function
        .size           $__internal_2_$__cuda_sm20_div_rn_f64_full,(.L_x_29 - $__internal_2_$__cuda_sm20_div_rn_f64_full)
$__internal_2_$__cuda_sm20_div_rn_f64_full:
[C---:B------:R-:W-:Y:S01]  /*0460*/  FSETP.GEU.AND P0, PT, |R11|.reuse, 1.469367938527859385e-39, PT ;  /* 0x001000000b00780b */ /* 0x040fe20003f0e200 */
[----:B------:R-:W-:Y:S01]  /*0470*/  IMAD.MOV.U32 R14, RZ, RZ, 0x1 ;  /* 0x00000001ff0e7424 */ /* 0x000fe200078e00ff */
[----:B------:R-:W-:Y:S01]  /*0480*/  LOP3.LUT R2, R11, 0x800fffff, RZ, 0xc0, !PT ;  /* 0x800fffff0b027812 */ /* 0x000fe200078ec0ff */
[----:B------:R-:W-:Y:S01]  /*0490*/  IMAD.MOV.U32 R21, RZ, RZ, 0x1ca00000 ;  /* 0x1ca00000ff157424 */ /* 0x000fe200078e00ff */
[C---:B------:R-:W-:Y:S01]  /*04a0*/  FSETP.GEU.AND P2, PT, |R13|.reuse, 1.469367938527859385e-39, PT ;  /* 0x001000000d00780b */ /* 0x040fe20003f4e200 */
[----:B------:R-:W-:Y:S01]  /*04b0*/  BSSY.RECONVERGENT B1, `(.L_x_18) ;  /* 0x0000052000017945 */ /* 0x000fe20003800200 */
[----:B------:R-:W-:Y:S01]  /*04c0*/  LOP3.LUT R3, R2, 0x3ff00000, RZ, 0xfc, !PT ;  /* 0x3ff0000002037812 */ /* 0x000fe200078efcff */
[----:B------:R-:W-:Y:S01]  /*04d0*/  IMAD.MOV.U32 R2, RZ, RZ, R10 ;  /* 0x000000ffff027224 */ /* 0x000fe200078e000a */
[----:B------:R-:W-:Y:S02]  /*04e0*/  LOP3.LUT R20, R13, 0x7ff00000, RZ, 0xc0, !PT ;  /* 0x7ff000000d147812 */ /* 0x000fe400078ec0ff */
[----:B------:R-:W-:-:S03]  /*04f0*/  LOP3.LUT R23, R11, 0x7ff00000, RZ, 0xc0, !PT ;  /* 0x7ff000000b177812 */ /* 0x000fc600078ec0ff */
[----:B------:R-:W-:Y:S01]  /*0500*/  @!P0 DMUL R2, R10, 8.98846567431157953865e+307 ;  /* 0x7fe000000a028828 */ /* 0x000fe20000000000 */
[C---:B------:R-:W-:Y:S01]  /*0510*/  ISETP.GE.U32.AND P1, PT, R20.reuse, R23, PT ;  /* 0x000000171400720c */ /* 0x040fe20003f26070 */
[----:B------:R-:W-:Y:S02]  /*0520*/  IMAD.MOV.U32 R22, RZ, RZ, R20 ;  /* 0x000000ffff167224 */ /* 0x000fe400078e0014 */
[----:B------:R-:W-:Y:S02]  /*0530*/  @!P2 LOP3.LUT R19, R11, 0x7ff00000, RZ, 0xc0, !PT ;  /* 0x7ff000000b13a812 */ /* 0x000fe400078ec0ff */
[----:B------:R-:W0:Y:S02]  /*0540*/  MUFU.RCP64H R15, R3 ;  /* 0x00000003000f7308 */ /* 0x000e240000001800 */
[----:B------:R-:W-:Y:S02]  /*0550*/  @!P2 ISETP.GE.U32.AND P3, PT, R20, R19, PT ;  /* 0x000000131400a20c */ /* 0x000fe40003f66070 */
[----:B------:R-:W-:-:S02]  /*0560*/  @!P0 LOP3.LUT R23, R3, 0x7ff00000, RZ, 0xc0, !PT ;  /* 0x7ff0000003178812 */ /* 0x000fc400078ec0ff */
[----:B------:R-:W-:-:S04]  /*0570*/  @!P2 SEL R19, R21, 0x63400000, !P3 ;  /* 0x634000001513a807 */ /* 0x000fc80005800000 */
[----:B------:R-:W-:-:S04]  /*0580*/  @!P2 LOP3.LUT R24, R19, 0x80000000, R13, 0xf8, !PT ;  /* 0x800000001318a812 */ /* 0x000fc800078ef80d */
[----:B------:R-:W-:Y:S01]  /*0590*/  @!P2 LOP3.LUT R25, R24, 0x100000, RZ, 0xfc, !PT ;  /* 0x001000001819a812 */ /* 0x000fe200078efcff */
[----:B------:R-:W-:Y:S01]  /*05a0*/  @!P2 IMAD.MOV.U32 R24, RZ, RZ, RZ ;  /* 0x000000ffff18a224 */ /* 0x000fe200078e00ff */
[----:B0-----:R-:W-:-:S08]  /*05b0*/  DFMA R16, R14, -R2, 1 ;  /* 0x3ff000000e10742b */ /* 0x001fd00000000802 */
[----:B------:R-:W-:-:S08]  /*05c0*/  DFMA R16, R16, R16, R16 ;  /* 0x000000101010722b */ /* 0x000fd00000000010 */
[----:B------:R-:W-:Y:S01]  /*05d0*/  DFMA R16, R14, R16, R14 ;  /* 0x000000100e10722b */ /* 0x000fe2000000000e */
[----:B------:R-:W-:Y:S01]  /*05e0*/  SEL R15, R21, 0x63400000, !P1 ;  /* 0x63400000150f7807 */ /* 0x000fe20004800000 */
[----:B------:R-:W-:-:S03]  /*05f0*/  IMAD.MOV.U32 R14, RZ, RZ, R12 ;  /* 0x000000ffff0e7224 */ /* 0x000fc600078e000c */
[----:B------:R-:W-:-:S03]  /*0600*/  LOP3.LUT R15, R15, 0x800fffff, R13, 0xf8, !PT ;  /* 0x800fffff0f0f7812 */ /* 0x000fc600078ef80d */
[----:B------:R-:W-:-:S03]  /*0610*/  DFMA R18, R16, -R2, 1 ;  /* 0x3ff000001012742b */ /* 0x000fc60000000802 */
[----:B------:R-:W-:-:S05]  /*0620*/  @!P2 DFMA R14, R14, 2, -R24 ;  /* 0x400000000e0ea82b */ /* 0x000fca0000000818 */
[----:B------:R-:W-:-:S05]  /*0630*/  DFMA R16, R16, R18, R16 ;  /* 0x000000121010722b */ /* 0x000fca0000000010 */
[----:B------:R-:W-:-:S03]  /*0640*/  @!P2 LOP3.LUT R22, R15, 0x7ff00000, RZ, 0xc0, !PT ;  /* 0x7ff000000f16a812 */ /* 0x000fc600078ec0ff */
[----:B------:R-:W-:Y:S02]  /*0650*/  DMUL R18, R16, R14 ;  /* 0x0000000e10127228 */ /* 0x000fe40000000000 */
[----:B------:R-:W-:-:S05]  /*0660*/  VIADD R26, R22, 0xffffffff ;  /* 0xffffffff161a7836 */ /* 0x000fca0000000000 */
[----:B------:R-:W-:Y:S01]  /*0670*/  ISETP.GT.U32.AND P0, PT, R26, 0x7feffffe, PT ;  /* 0x7feffffe1a00780c */ /* 0x000fe20003f04070 */
[----:B------:R-:W-:Y:S01]  /*0680*/  VIADD R26, R23, 0xffffffff ;  /* 0xffffffff171a7836 */ /* 0x000fe20000000000 */
[----:B------:R-:W-:-:S04]  /*0690*/  DFMA R24, R18, -R2, R14 ;  /* 0x800000021218722b */ /* 0x000fc8000000000e */
[----:B------:R-:W-:-:S04]  /*06a0*/  ISETP.GT.U32.OR P0, PT, R26, 0x7feffffe, P0 ;  /* 0x7feffffe1a00780c */ /* 0x000fc80000704470 */
[----:B------:R-:W-:-:S09]  /*06b0*/  DFMA R16, R16, R24, R18 ;  /* 0x000000181010722b */ /* 0x000fd20000000012 */
        /* <DEDUP_REMOVED lines=28> */
.L_x_19:
        /* <DEDUP_REMOVED lines=16> */
.L_x_22:
[----:B------:R-:W-:Y:S01]  /*0980*/  LOP3.LUT R19, R11, 0x80000, RZ, 0xfc, !PT ;  /* 0x000800000b137812 */ /* 0x000fe200078efcff */
[----:B------:R-:W-:Y:S01]  /*0990*/  IMAD.MOV.U32 R18, RZ, RZ, R10 ;  /* 0x000000ffff127224 */ /* 0x000fe200078e000a */
[----:B------:R-:W-:Y:S06]  /*09a0*/  BRA `(.L_x_20) ;  /* 0x0000000000087947 */ /* 0x000fec0003800000 */
.L_x_21:
[----:B------:R-:W-:Y:S01]  /*09b0*/  LOP3.LUT R19, R13, 0x80000, RZ, 0xfc, !PT ;  /* 0x000800000d137812 */ /* 0x000fe200078efcff */
[----:B------:R-:W-:-:S07]  /*09c0*/  IMAD.MOV.U32 R18, RZ, RZ, R12 ;  /* 0x000000ffff127224 */ /* 0x000fce00078e000c */
.L_x_20:
[----:B------:R-:W-:Y:S05]  /*09d0*/  BSYNC.RECONVERGENT B1 ;  /* 0x0000000000017941 */ /* 0x000fea0003800200 */
.L_x_18:
[----:B------:R-:W-:Y:S02]  /*09e0*/  IMAD.MOV.U32 R2, RZ, RZ, R0 ;  /* 0x000000ffff027224 */ /* 0x000fe400078e0000 */
[----:B------:R-:W-:-:S04]  /*09f0*/  IMAD.MOV.U32 R3, RZ, RZ, 0x0 ;  /* 0x00000000ff037424 */ /* 0x000fc800078e00ff */
[----:B------:R-:W-:Y:S05]  /*0a00*/  RET.REL.NODEC R2 `(_Z18solve_ode_recoveryPdS_ddddddmm) ;  /* 0xfffffff4027c7950 */ /* 0x000fea0003c3ffff */
.L_x_23:
        /* <DEDUP_REMOVED lines=15> */
.L_x_29:


//--------------------- .text._Z20solve_ode_excitationPdS_S_dddmm --------------------------
	.section	.text._Z20solve_ode_excitationPdS_S_dddmm,"ax",@progbits
	.align	128
        .global         _Z20solve_ode_excitationPdS_S_dddmm
        .type           _Z20solve_ode_excitationPdS_S_dddmm,@function
        .size           _Z20solve_ode_excitationPdS_S_dddmm,(.L_x_33 - _Z20solve_ode_excitationPdS_S_dddmm)
        .other          _Z20solve_ode_excitationPdS_S_dddmm,@"STO_CUDA_ENTRY STV_DEFAULT"
_Z20solve_ode_excitationPdS_S_dddmm:
.text._Z20solve_ode_excitationPdS_S_dddmm:
        /* <DEDUP_REMOVED lines=23> */
[----:B------:R-:W-:-:S04]  /*0170*/  MOV R2, UR4 ;  /* 0x0000000400027c02 */ /* 0x000fc80008000f00 */
[----:B------:R-:W-:-:S13]  /*0180*/  ISETP.GT.U32.AND.EX P0, PT, R2, RZ, PT, P0 ;  /* 0x000000ff0200720c */ /* 0x000fda0003f04100 */
[----:B------:R-:W-:Y:S05]  /*0190*/  @!P0 EXIT ;  /* 0x000000000000894d */ /* 0x000fea0003800000 */
[----:B------:R-:W0:Y:S01]  /*01a0*/  LDC.64 R2, c[0x0][0x380] ;  /* 0x0000e000ff027b82 */ /* 0x000e220000000a00 */
[----:B------:R-:W1:Y:S01]  /*01b0*/  LDCU.64 UR4, c[0x0][0x358] ;  /* 0x00006b00ff0477ac */ /* 0x000e620008000a00 */
[----:B------:R-:W-:Y:S01]  /*01c0*/  IMAD R7, R5, UR6, R0 ;  /* 0x0000000605077c24 */ /* 0x000fe2000f8e0200 */
[----:B------:R-:W2:Y:S05]  /*01d0*/  LDCU.128 UR8, c[0x0][0x3a0] ;  /* 0x00007400ff0877ac */ /* 0x000eaa0008000c00 */
[----:B------:R-:W3:Y:S01]  /*01e0*/  LDC.64 R12, c[0x0][0x390] ;  /* 0x0000e400ff0c7b82 */ /* 0x000ee20000000a00 */
[----:B0-----:R-:W-:-:S05]  /*01f0*/  IMAD.WIDE R2, R7, 0x8, R2 ;  /* 0x0000000807027825 */ /* 0x001fca00078e0202 */
[----:B-1----:R-:W2:Y:S01]  /*0200*/  LDG.E.64 R4, desc[UR4][R2.64] ;  /* 0x0000000402047981 */ /* 0x002ea2000c1e1b00 */
[----:B---3--:R-:W-:Y:S02]  /*0210*/  IMAD.WIDE R12, R7, 0x8, R12 ;  /* 0x00000008070c7825 */ /* 0x008fe400078e020c */
[----:B------:R-:W0:Y:S04]  /*0220*/  LDC.64 R6, c[0x0][0x398] ;  /* 0x0000e600ff067b82 */ /* 0x000e280000000a00 */
[----:B------:R-:W3:Y:S01]  /*0230*/  LDG.E.64 R12, desc[UR4][R12.64] ;  /* 0x000000040c0c7981 */ /* 0x000ee2000c1e1b00 */
[C---:B--2---:R-:W-:Y:S02]  /*0240*/  DADD R8, R4.reuse, -UR10 ;  /* 0x8000000a04087e29 */ /* 0x044fe40008000000 */
[----:B0-----:R-:W-:-:S02]  /*0250*/  DMUL R6, R4, R6 ;  /* 0x0000000604067228 */ /* 0x001fc40000000000 */
[----:B------:R-:W-:-:S06]  /*0260*/  DADD R10, R4, -1 ;  /* 0xbff00000040a7429 */ /* 0x000fcc0000000000 */
[----:B------:R-:W-:-:S08]  /*0270*/  DMUL R6, R6, R8 ;  /* 0x0000000806067228 */ /* 0x000fd00000000000 */
[----:B------:R-:W-:-:S08]  /*0280*/  DMUL R6, R6, R10 ;  /* 0x0000000a06067228 */ /* 0x000fd00000000000 */
[----:B---3--:R-:W-:-:S08]  /*0290*/  DFMA R6, R4, R12, R6 ;  /* 0x0000000c0406722b */ /* 0x008fd00000000006 */
[----:B------:R-:W-:-:S08]  /*02a0*/  DFMA R6, -R6, UR8, R4 ;  /* 0x0000000806067c2b */ /* 0x000fd00008000104 */
[----:B------:R-:W-:-:S07]  /*02b0*/  DADD R6, R6, 10 ;  /* 0x4024000006067429 */ /* 0x000fce0000000000 */
[----:B------:R-:W-:Y:S01]  /*02c0*/  STG.E.64 desc[UR4][R2.64], R6 ;  /* 0x0000000602007986 */ /* 0x000fe2000c101b04 */
[----:B------:R-:W-:Y:S05]  /*02d0*/  EXIT ;  /* 0x000000000000794d */ /* 0x000fea0003800000 */
.L_x_24:
        /* <DEDUP_REMOVED lines=10> */
.L_x_33:


//--------------------- .text._Z20solve_pde_excitationPdS_dmm --------------------------
	.section	.text._Z20solve_pde_excitationPdS_dmm,"ax",@progbits
	.align	128
        .global         _Z20solve_pde_excitationPdS_dmm
        .type           _Z20solve_pde_excitationPdS_dmm,@function
        .size           _Z20solve_pde_excitationPdS_dmm,(.L_x_34 - _Z20solve_pde_excitationPdS_dmm)
        .other          _Z20solve_pde_excitationPdS_dmm,@"STO_CUDA_ENTRY STV_DEFAULT"
_Z20solve_pde_excitationPdS_dmm:
.text._Z20solve_pde_excitationPdS_dmm:
        /* <DEDUP_REMOVED lines=19> */
[----:B------:R-:W0:Y:S02]  /*0130*/  LDC.64 R12, c[0x0][0x3a0] ;  /* 0x0000e800ff0c7b82 */ /* 0x000e240000000a00 */
[----:B0-----:R-:W-:-:S04]  /*0140*/  IADD3 R2, P1, PT, R12, -0x1, RZ ;  /* 0xffffffff0c027810 */ /* 0x001fc80007f3e0ff */
[----:B------:R-:W-:Y:S02]  /*0150*/  ISETP.GT.U32.AND P0, PT, R2, R3, PT ;  /* 0x000000030200720c */ /* 0x000fe40003f04070 */
[----:B------:R-:W-:-:S04]  /*0160*/  IADD3.X R2, PT, PT, R13, -0x1, RZ, P1, !PT ;  /* 0xffffffff0d027810 */ /* 0x000fc80000ffe4ff */
[----:B------:R-:W-:-:S13]  /*0170*/  ISETP.GT.U32.AND.EX P0, PT, R2, RZ, PT, P0 ;  /* 0x000000ff0200720c */ /* 0x000fda0003f04100 */
[----:B------:R-:W-:Y:S05]  /*0180*/  @!P0 EXIT ;  /* 0x000000000000894d */ /* 0x000fea0003800000 */
[----:B------:R-:W0:Y:S01]  /*0190*/  LDC.64 R4, c[0x0][0x388] ;  /* 0x0000e200ff047b82 */ /* 0x000e220000000a00 */
[----:B------:R-:W1:Y:S01]  /*01a0*/  LDCU.64 UR4, c[0x0][0x358] ;  /* 0x00006b00ff0477ac */ /* 0x000e620008000a00 */
[-C--:B------:R-:W-:Y:S01]  /*01b0*/  IMAD R0, R0, R12.reuse, R3 ;  /* 0x0000000c00007224 */ /* 0x080fe200078e0203 */
[----:B------:R-:W2:Y:S04]  /*01c0*/  LDCU.64 UR6, c[0x0][0x388] ;  /* 0x00007100ff0677ac */ /* 0x000ea80008000a00 */
[C---:B------:R-:W-:Y:S01]  /*01d0*/  IADD3 R11, P1, PT, R0.reuse, -R12, RZ ;  /* 0x8000000c000b7210 */ /* 0x040fe20007f3e0ff */
[----:B0-----:R-:W-:-:S05]  /*01e0*/  IMAD.WIDE R4, R0, 0x8, R4 ;  /* 0x0000000800047825 */ /* 0x001fca00078e0204 */
[----:B-1----:R-:W3:Y:S01]  /*01f0*/  LDG.E.64 R6, desc[UR4][R4.64+0x8] ;  /* 0x0000080404067981 */ /* 0x002ee2000c1e1b00 */
[----:B------:R-:W-:-:S03]  /*0200*/  LEA R8, P0, R12, R4, 0x3 ;  /* 0x000000040c087211 */ /* 0x000fc600078018ff */
[----:B------:R0:W4:Y:S01]  /*0210*/  LDG.E.64 R2, desc[UR4][R4.64] ;  /* 0x0000000404027981 */ /* 0x000122000c1e1b00 */
[----:B------:R-:W-:Y:S02]  /*0220*/  LEA.HI.X R9, R12, R5, R13, 0x3, P0 ;  /* 0x000000050c097211 */ /* 0x000fe400000f1c0d */
[----:B------:R-:W-:Y:S02]  /*0230*/  LEA.HI.X.SX32 R12, R0, ~R13, 0x1, P1 ;  /* 0x8000000d000c7211 */ /* 0x000fe400008f0eff */
[C---:B--2---:R-:W-:Y:S02]  /*0240*/  LEA R10, P0, R11.reuse, UR6, 0x3 ;  /* 0x000000060b0a7c11 */ /* 0x044fe4000f8018ff */
[----:B------:R-:W2:Y:S02]  /*0250*/  LDG.E.64 R8, desc[UR4][R8.64] ;  /* 0x0000000408087981 */ /* 0x000ea4000c1e1b00 */
[----:B------:R-:W-:Y:S01]  /*0260*/  LEA.HI.X R11, R11, UR7, R12, 0x3, P0 ;  /* 0x000000070b0b7c11 */ /* 0x000fe200080f1c0c */
[----:B------:R-:W1:Y:S01]  /*0270*/  LDCU.64 UR6, c[0x0][0x390] ;  /* 0x00007200ff0677ac */ /* 0x000e620008000a00 */
[----:B0-----:R-:W0:Y:S04]  /*0280*/  LDC.64 R4, c[0x0][0x380] ;  /* 0x0000e000ff047b82 */ /* 0x001e280000000a00 */
[----:B------:R-:W5:Y:S01]  /*0290*/  LDG.E.64 R10, desc[UR4][R10.64] ;  /* 0x000000040a0a7981 */ /* 0x000f62000c1e1b00 */
[----:B---3--:R-:W-:-:S08]  /*02a0*/  DADD R6, R6, R6 ;  /* 0x0000000006067229 */ /* 0x008fd00000000006 */
[----:B----4-:R-:W-:-:S08]  /*02b0*/  DFMA R6, R2, -4, R6 ;  /* 0xc01000000206782b */ /* 0x010fd00000000006 */
[----:B--2---:R-:W-:-:S08]  /*02c0*/  DADD R6, R6, R8 ;  /* 0x0000000006067229 */ /* 0x004fd00000000008 */
[----:B-----5:R-:W-:-:S08]  /*02d0*/  DADD R6, R6, R10 ;  /* 0x0000000006067229 */ /* 0x020fd0000000000a */
[----:B-1----:R-:W-:Y:S01]  /*02e0*/  DFMA R6, R6, UR6, R2 ;  /* 0x0000000606067c2b */ /* 0x002fe20008000002 */
[----:B0-----:R-:W-:-:S07]  /*02f0*/  IMAD.WIDE R2, R0, 0x8, R4 ;  /* 0x0000000800027825 */ /* 0x001fce00078e0204 */
[----:B------:R-:W-:-:S07]  /*0300*/  DADD R6, R6, 10 ;  /* 0x4024000006067429 */ /* 0x000fce0000000000 */
[----:B------:R-:W-:Y:S01]  /*0310*/  STG.E.64 desc[UR4][R2.64], R6 ;  /* 0x0000000602007986 */ /* 0x000fe2000c101b04 */
[----:B------:R-:W-:Y:S05]  /*0320*/  EXIT ;  /* 0x000000000000794d */ /* 0x000fea0003800000 */
.L_x_25:
        /* <DEDUP_REMOVED lines=13> */
.L_x_34:


//--------------------- .text._Z24update_domain_boundariesPdmm --------------------------
	.section	.text._Z24update_domain_boundariesPdmm,"ax",@progbits
	.align	128
        .global         _Z24update_domain_boundariesPdmm
        .type           _Z24update_domain_boundariesPdmm,@function
        .size           _Z24update_domain_boundariesPdmm,(.L_x_35 - _Z24update_domain_boundariesPdmm)
        .other          _Z24update_domain_boundariesPdmm,@"STO_CUDA_ENTRY STV_DEFAULT"
_Z24update_domain_boundariesPdmm:
.text._Z24update_domain_boundariesPdmm:
        /* <DEDUP_REMOVED lines=12> */
[----:B------:R-:W0:Y:S02]  /*00c0*/  LDC.64 R2, c[0x0][0x388] ;  /* 0x0000e200ff027b82 */ /* 0x000e240000000a00 */
[----:B0-----:R-:W-:-:S04]  /*00d0*/  IADD3 R0, P1, PT, R2, -0x1, RZ ;  /* 0xffffffff02007810 */ /* 0x001fc80007f3e0ff */
[----:B------:R-:W-:Y:S02]  /*00e0*/  ISETP.GT.U32.AND P0, PT, R0, R9, PT ;  /* 0x000000090000720c */ /* 0x000fe40003f04070 */
[----:B------:R-:W-:-:S04]  /*00f0*/  IADD3.X R0, PT, PT, R3, -0x1, RZ, P1, !PT ;  /* 0xffffffff03007810 */ /* 0x000fc80000ffe4ff */
        /* <DEDUP_REMOVED lines=8> */
[----:B------:R-:W0:Y:S01]  /*0180*/  LDCU.64 UR6, c[0x0][0x380] ;  /* 0x00007000ff0677ac */ /* 0x000e220008000a00 */
[C---:B------:R-:W-:Y:S01]  /*0190*/  IMAD.WIDE.U32 R6, R9.reuse, R12, RZ ;  /* 0x0000000c09067225 */ /* 0x040fe200078e00ff */
[----:B------:R-:W1:Y:S03]  /*01a0*/  LDCU.64 UR4, c[0x0][0x358] ;  /* 0x00006b00ff0477ac */ /* 0x000e660008000a00 */
[----:B------:R-:W-:Y:S01]  /*01b0*/  IMAD R9, R9, R13, R7 ;  /* 0x0000000d09097224 */ /* 0x000fe200078e0207 */
[----:B0-----:R-:W-:-:S04]  /*01c0*/  LEA R14, P0, R6, UR6, 0x3 ;  /* 0x00000006060e7c11 */ /* 0x001fc8000f8018ff */
[----:B------:R-:W-:-:S05]  /*01d0*/  LEA.HI.X R15, R6, UR7, R9, 0x3, P0 ;  /* 0x00000007060f7c11 */ /* 0x000fca00080f1c09 */
[----:B-1----:R-:W2:Y:S01]  /*01e0*/  LDG.E.64 R6, desc[UR4][R14.64+0x10] ;  /* 0x000010040e067981 */ /* 0x002ea2000c1e1b00 */
[----:B------:R-:W-:-:S04]  /*01f0*/  LEA R8, P0, R12, R14, 0x3 ;  /* 0x0000000e0c087211 */ /* 0x000fc800078018ff */
[C-C-:B------:R-:W-:Y:S02]  /*0200*/  LEA.HI.X R9, R12.reuse, R15, R13.reuse, 0x3, P0 ;  /* 0x0000000f0c097211 */ /* 0x140fe400000f1c0d */
[C---:B------:R-:W-:Y:S01]  /*0210*/  LEA R0, P0, R12.reuse, R5, 0x1 ;  /* 0x000000050c007211 */ /* 0x040fe200078008ff */
[----:B--2---:R0:W-:Y:S04]  /*0220*/  STG.E.64 desc[UR4][R14.64], R6 ;  /* 0x000000060e007986 */ /* 0x0041e8000c101b04 */
[----:B------:R-:W2:Y:S01]  /*0230*/  LDG.E.64 R10, desc[UR4][R8.64+-0x8] ;  /* 0xfffff804080a7981 */ /* 0x000ea2000c1e1b00 */
[----:B------:R-:W-:Y:S02]  /*0240*/  LEA.HI.X R13, R12, RZ, R13, 0x1, P0 ;  /* 0x000000ff0c0d7211 */ /* 0x000fe400000f0c0d */
[----:B------:R-:W-:-:S04]  /*0250*/  LEA R12, P0, R0, UR6, 0x3 ;  /* 0x00000006000c7c11 */ /* 0x000fc8000f8018ff */
[----:B------:R-:W-:Y:S01]  /*0260*/  LEA.HI.X R13, R0, UR7, R13, 0x3, P0 ;  /* 0x00000007000d7c11 */ /* 0x000fe200080f1c0d */
[-C--:B------:R-:W-:Y:S01]  /*0270*/  IMAD R0, R17, R2.reuse, RZ ;  /* 0x0000000211007224 */ /* 0x080fe200078e02ff */
[C---:B0-----:R-:W-:Y:S01]  /*0280*/  LEA R6, P0, R5.reuse, UR6, 0x3 ;  /* 0x0000000605067c11 */ /* 0x041fe2000f8018ff */
[C---:B------:R-:W-:Y:S01]  /*0290*/  IMAD.WIDE.U32 R16, R4.reuse, R2, RZ ;  /* 0x0000000204107225 */ /* 0x040fe200078e00ff */
[----:B--2---:R0:W-:Y:S04]  /*02a0*/  STG.E.64 desc[UR4][R8.64+0x8], R10 ;  /* 0x0000080a08007986 */ /* 0x0041e8000c101b04 */
[----:B------:R-:W2:Y:S01]  /*02b0*/  LDG.E.64 R12, desc[UR4][R12.64] ;  /* 0x000000040c0c7981 */ /* 0x000ea2000c1e1b00 */
[----:B------:R-:W-:Y:S01]  /*02c0*/  IMAD R19, R4, R3, R0 ;  /* 0x0000000304137224 */ /* 0x000fe200078e0200 */
[----:B------:R-:W-:-:S02]  /*02d0*/  LEA.HI.X R7, R5, UR7, RZ, 0x3, P0 ;  /* 0x0000000705077c11 */ /* 0x000fc400080f1cff */
[----:B------:R-:W-:Y:S01]  /*02e0*/  LEA R14, P0, R16, R6, 0x3 ;  /* 0x00000006100e7211 */ /* 0x000fe200078018ff */
[----:B------:R-:W-:-:S05]  /*02f0*/  IMAD.IADD R5, R17, 0x1, R19 ;  /* 0x0000000111057824 */ /* 0x000fca00078e0213 */
[----:B------:R-:W-:Y:S01]  /*0300*/  LEA.HI.X R15, R16, R7, R5, 0x3, P0 ;  /* 0x00000007100f7211 */ /* 0x000fe200000f1c05 */
[----:B--2---:R-:W-:Y:S04]  /*0310*/  STG.E.64 desc[UR4][R6.64], R12 ;  /* 0x0000000c06007986 */ /* 0x004fe8000c101b04 */
[----:B------:R-:W2:Y:S01]  /*0320*/  LDG.E.64 R4, desc[UR4][R14.64] ;  /* 0x000000040e047981 */ /* 0x000ea2000c1e1b00 */
[----:B0-----:R-:W-:-:S04]  /*0330*/  LEA R8, P0, R2, R14, 0x4 ;  /* 0x0000000e02087211 */ /* 0x001fc800078020ff */
[----:B------:R-:W-:-:S05]  /*0340*/  LEA.HI.X R9, R2, R15, R3, 0x4, P0 ;  /* 0x0000000f02097211 */ /* 0x000fca00000f2403 */
[----:B--2---:R-:W-:Y:S01]  /*0350*/  STG.E.64 desc[UR4][R8.64], R4 ;  /* 0x0000000408007986 */ /* 0x004fe2000c101b04 */
[----:B------:R-:W-:Y:S05]  /*0360*/  EXIT ;  /* 0x000000000000794d */ /* 0x000fea0003800000 */
.L_x_26:
        /* <DEDUP_REMOVED lines=9> */
.L_x_35:


//--------------------- .nv.shared.reserved.0     --------------------------
	.section	.nv.shared.reserved.0,"aw",@nobits
	.weak		__nv_reservedSMEM_offset_0_alias
	.size		__nv_reservedSMEM_offset_0_alias, 0, 64
	.other		__nv_reservedSMEM_offset_0_alias,@"STO_CUDA_RESERVED_SHARED STV_DEFAULT"
__nv_reservedSMEM_offset_0_alias:
	.zero		0
	.zero		64


//--------------------- .nv.constant0._Z18simulate_kernel_v3PdS_S_ddddddddmm --------------------------
	.section	.nv.constant0._Z18simulate_kernel_v3PdS_S_ddddddddmm,"a",@progbits
	.sectionflags	@""
	.align	4
.nv.constant0._Z18simulate_kernel_v3PdS_S_ddddddddmm:
	.zero		1000


//--------------------- .nv.constant0._Z18simulate_kernel_v2PdS_S_ddddddddmm --------------------------
	.section	.nv.constant0._Z18simulate_kernel_v2PdS_S_ddddddddmm,"a",@progbits
	.sectionflags	@""
	.align	4
.nv.constant0._Z18simulate_kernel_v2PdS_S_ddddddddmm:
	.zero		1000


//--------------------- .nv.constant0._Z18solve_ode_recoveryPdS_ddddddmm --------------------------
	.section	.nv.constant0._Z18solve_ode_recoveryPdS_ddddddmm,"a",@progbits
	.sectionflags	@""
	.align	4
.nv.constant0._Z18solve_ode_recoveryPdS_ddddddmm:
	.zero		976


//--------------------- .nv.constant0._Z20solve_ode_excitationPdS_S_dddmm --------------------------
	.section	.nv.constant0._Z20solve_ode_excitationPdS_S_dddmm,"a",@progbits
	.sectionflags	@""
	.align	4
.nv.constant0._Z20solve_ode_excitationPdS_S_dddmm:
	.zero		960


//--------------------- .nv.constant0._Z20solve_pde_excitationPdS_dmm --------------------------
	.section	.nv.constant0._Z20solve_pde_excitationPdS_dmm,"a",@progbits
	.sectionflags	@""
	.align	4
.nv.constant0._Z20solve_pde_excitationPdS_dmm:
	.zero		936


//--------------------- .nv.constant0._Z24update_domain_boundariesPdmm --------------------------
	.section	.nv.constant0._Z24update_domain_boundariesPdmm,"a",@progbits
	.sectionflags	@""
	.align	4
.nv.constant0._Z24update_domain_boundariesPdmm:
	.zero		920


//--------------------- SYMBOLS --------------------------

	.type		.nv.reservedSmem.offset0,@object
	.size		.nv.reservedSmem.offset0,0x4
